//
// Generated by NVIDIA NVVM Compiler
//
// Compiler Build ID: CL-36424714
// Cuda compilation tools, release 13.0, V13.0.88
// Based on NVVM 20.0.0
//

.version 9.0
.target sm_100
.address_size 64

	// .globl	_Z16calexp_nonlinearP7double2dS0_dii
.func  (.param .align 16 .b8 func_retval0[16]) __internal_trig_reduction_slowpathd
(
	.param .b64 __internal_trig_reduction_slowpathd_param_0
)
;
.global .align 8 .b8 __cudart_i2opi_d[144] = {8, 93, 141, 31, 177, 95, 251, 107, 234, 146, 82, 138, 247, 57, 7, 61, 123, 241, 229, 235, 199, 186, 39, 117, 45, 234, 95, 158, 102, 63, 70, 79, 183, 9, 203, 39, 207, 126, 54, 109, 31, 109, 10, 90, 139, 17, 47, 239, 15, 152, 5, 222, 255, 151, 248, 31, 59, 40, 249, 189, 139, 95, 132, 156, 244, 57, 83, 131, 57, 214, 145, 57, 65, 126, 95, 180, 38, 112, 156, 233, 132, 68, 187, 46, 245, 53, 130, 232, 62, 167, 41, 177, 28, 235, 29, 254, 28, 146, 209, 9, 234, 46, 73, 6, 224, 210, 77, 66, 58, 110, 36, 183, 97, 197, 187, 222, 171, 99, 81, 254, 65, 144, 67, 60, 153, 149, 98, 219, 192, 221, 52, 245, 209, 87, 39, 252, 41, 21, 68, 78, 110, 131, 249, 162};
.global .align 16 .b8 __cudart_sin_cos_coeffs[128] = {70, 210, 176, 44, 241, 229, 90, 190, 146, 227, 172, 105, 227, 29, 199, 62, 161, 98, 219, 25, 160, 1, 42, 191, 24, 8, 17, 17, 17, 17, 129, 63, 84, 85, 85, 85, 85, 85, 197, 191, 0, 0, 0, 0, 0, 0, 0, 0, 0, 0, 0, 0, 0, 0, 0, 0, 100, 129, 253, 32, 131, 255, 168, 189, 40, 133, 239, 193, 167, 238, 33, 62, 217, 230, 6, 142, 79, 126, 146, 190, 233, 188, 221, 25, 160, 1, 250, 62, 71, 93, 193, 22, 108, 193, 86, 191, 81, 85, 85, 85, 85, 85, 165, 63, 0, 0, 0, 0, 0, 0, 224, 191, 0, 0, 0, 0, 0, 0, 240, 63};

.visible .entry _Z16calexp_nonlinearP7double2dS0_dii(
	.param .u64 .ptr .align 1 _Z16calexp_nonlinearP7double2dS0_dii_param_0,
	.param .f64 _Z16calexp_nonlinearP7double2dS0_dii_param_1,
	.param .u64 .ptr .align 1 _Z16calexp_nonlinearP7double2dS0_dii_param_2,
	.param .f64 _Z16calexp_nonlinearP7double2dS0_dii_param_3,
	.param .u32 _Z16calexp_nonlinearP7double2dS0_dii_param_4,
	.param .u32 _Z16calexp_nonlinearP7double2dS0_dii_param_5
)
{
	.reg .pred 	%p<14>;
	.reg .b32 	%r<50>;
	.reg .b32 	%f<3>;
	.reg .b64 	%rd<17>;
	.reg .b64 	%fd<101>;

	ld.param.u64 	%rd3, [_Z16calexp_nonlinearP7double2dS0_dii_param_0];
	ld.param.f64 	%fd17, [_Z16calexp_nonlinearP7double2dS0_dii_param_1];
	ld.param.u64 	%rd4, [_Z16calexp_nonlinearP7double2dS0_dii_param_2];
	ld.param.f64 	%fd18, [_Z16calexp_nonlinearP7double2dS0_dii_param_3];
	ld.param.u32 	%r13, [_Z16calexp_nonlinearP7double2dS0_dii_param_4];
	ld.param.u32 	%r14, [_Z16calexp_nonlinearP7double2dS0_dii_param_5];
	mov.u32 	%r16, %tid.x;
	mov.u32 	%r17, %ctaid.x;
	mov.u32 	%r18, %ntid.x;
	mad.lo.s32 	%r19, %r17, %r18, %r16;
	mov.u32 	%r20, %tid.y;
	mov.u32 	%r21, %ctaid.y;
	mov.u32 	%r22, %ntid.y;
	mad.lo.s32 	%r23, %r21, %r22, %r20;
	mad.lo.s32 	%r1, %r13, %r23, %r19;
	setp.ge.s32 	%p1, %r19, %r13;
	setp.ge.s32 	%p2, %r23, %r14;
	or.pred  	%p3, %p1, %p2;
	@%p3 bra 	$L__BB0_14;
	mov.f64 	%fd19, 0d4338000000000000;
	{
	.reg .b32 %temp; 
	mov.b64 	{%r2, %temp}, %fd19;
	}
	mov.f64 	%fd20, 0dC338000000000000;
	add.rn.f64 	%fd21, %fd19, %fd20;
	fma.rn.f64 	%fd22, %fd21, 0dBFE62E42FEFA39EF, 0d0000000000000000;
	fma.rn.f64 	%fd23, %fd21, 0dBC7ABC9E3B39803F, %fd22;
	fma.rn.f64 	%fd24, %fd23, 0d3E5ADE1569CE2BDF, 0d3E928AF3FCA213EA;
	fma.rn.f64 	%fd25, %fd24, %fd23, 0d3EC71DEE62401315;
	fma.rn.f64 	%fd26, %fd25, %fd23, 0d3EFA01997C89EB71;
	fma.rn.f64 	%fd27, %fd26, %fd23, 0d3F2A01A014761F65;
	fma.rn.f64 	%fd28, %fd27, %fd23, 0d3F56C16C1852B7AF;
	fma.rn.f64 	%fd29, %fd28, %fd23, 0d3F81111111122322;
	fma.rn.f64 	%fd30, %fd29, %fd23, 0d3FA55555555502A1;
	fma.rn.f64 	%fd31, %fd30, %fd23, 0d3FC5555555555511;
	fma.rn.f64 	%fd32, %fd31, %fd23, 0d3FE000000000000B;
	fma.rn.f64 	%fd33, %fd32, %fd23, 0d3FF0000000000000;
	fma.rn.f64 	%fd34, %fd33, %fd23, 0d3FF0000000000000;
	{
	.reg .b32 %temp; 
	mov.b64 	{%r3, %temp}, %fd34;
	}
	{
	.reg .b32 %temp; 
	mov.b64 	{%temp, %r4}, %fd34;
	}
	shl.b32 	%r25, %r2, 20;
	add.s32 	%r26, %r25, %r4;
	mov.b64 	%fd97, {%r3, %r26};
	mov.f64 	%fd35, 0d0000000000000000;
	{
	.reg .b32 %temp; 
	mov.b64 	{%temp, %r27}, %fd35;
	}
	mov.b32 	%f2, %r27;
	abs.f32 	%f1, %f2;
	setp.lt.f32 	%p4, %f1, 0f4086232B;
	@%p4 bra 	$L__BB0_4;
	setp.geu.f32 	%p5, %f1, 0f40874800;
	mov.f64 	%fd97, 0d7FF0000000000000;
	@%p5 bra 	$L__BB0_4;
	shr.u32 	%r28, %r2, 31;
	add.s32 	%r29, %r2, %r28;
	shr.s32 	%r30, %r29, 1;
	shl.b32 	%r31, %r30, 20;
	add.s32 	%r32, %r4, %r31;
	mov.b64 	%fd37, {%r3, %r32};
	sub.s32 	%r33, %r2, %r30;
	shl.b32 	%r34, %r33, 20;
	add.s32 	%r35, %r34, 1072693248;
	mov.b32 	%r36, 0;
	mov.b64 	%fd38, {%r36, %r35};
	mul.f64 	%fd97, %fd38, %fd37;
$L__BB0_4:
	cvta.to.global.u64 	%rd5, %rd4;
	mul.wide.s32 	%rd6, %r1, 16;
	add.s64 	%rd1, %rd5, %rd6;
	ld.global.f64 	%fd39, [%rd1];
	mul.f64 	%fd40, %fd17, %fd39;
	mul.f64 	%fd4, %fd18, %fd40;
	abs.f64 	%fd5, %fd4;
	setp.neu.f64 	%p6, %fd5, 0d7FF0000000000000;
	@%p6 bra 	$L__BB0_6;
	mov.f64 	%fd46, 0d0000000000000000;
	mul.rn.f64 	%fd99, %fd4, %fd46;
	mov.b32 	%r48, 1;
	bra.uni 	$L__BB0_9;
$L__BB0_6:
	mul.f64 	%fd41, %fd4, 0d3FE45F306DC9C883;
	cvt.rni.s32.f64 	%r47, %fd41;
	cvt.rn.f64.s32 	%fd42, %r47;
	fma.rn.f64 	%fd43, %fd42, 0dBFF921FB54442D18, %fd4;
	fma.rn.f64 	%fd44, %fd42, 0dBC91A62633145C00, %fd43;
	fma.rn.f64 	%fd99, %fd42, 0dB97B839A252049C0, %fd44;
	setp.ltu.f64 	%p7, %fd5, 0d41E0000000000000;
	@%p7 bra 	$L__BB0_8;
	{ // callseq 0, 0
	.param .b64 param0;
	st.param.f64 	[param0], %fd4;
	.param .align 16 .b8 retval0[16];
	call.uni (retval0), 
	__internal_trig_reduction_slowpathd, 
	(
	param0
	);
	ld.param.f64 	%fd99, [retval0];
	ld.param.b32 	%r47, [retval0+8];
	} // callseq 0
$L__BB0_8:
	add.s32 	%r48, %r47, 1;
$L__BB0_9:
	shl.b32 	%r39, %r48, 6;
	cvt.u64.u32 	%rd7, %r39;
	and.b64  	%rd8, %rd7, 64;
	mov.u64 	%rd9, __cudart_sin_cos_coeffs;
	add.s64 	%rd10, %rd9, %rd8;
	mul.rn.f64 	%fd47, %fd99, %fd99;
	and.b32  	%r40, %r48, 1;
	setp.eq.b32 	%p8, %r40, 1;
	selp.f64 	%fd48, 0dBDA8FF8320FD8164, 0d3DE5DB65F9785EBA, %p8;
	ld.global.nc.v2.f64 	{%fd49, %fd50}, [%rd10];
	fma.rn.f64 	%fd51, %fd48, %fd47, %fd49;
	fma.rn.f64 	%fd52, %fd51, %fd47, %fd50;
	ld.global.nc.v2.f64 	{%fd53, %fd54}, [%rd10+16];
	fma.rn.f64 	%fd55, %fd52, %fd47, %fd53;
	fma.rn.f64 	%fd56, %fd55, %fd47, %fd54;
	ld.global.nc.v2.f64 	{%fd57, %fd58}, [%rd10+32];
	fma.rn.f64 	%fd59, %fd56, %fd47, %fd57;
	fma.rn.f64 	%fd60, %fd59, %fd47, %fd58;
	fma.rn.f64 	%fd61, %fd60, %fd99, %fd99;
	fma.rn.f64 	%fd62, %fd60, %fd47, 0d3FF0000000000000;
	selp.f64 	%fd63, %fd62, %fd61, %p8;
	and.b32  	%r41, %r48, 2;
	setp.eq.s32 	%p9, %r41, 0;
	mov.f64 	%fd64, 0d0000000000000000;
	sub.f64 	%fd65, %fd64, %fd63;
	selp.f64 	%fd66, %fd63, %fd65, %p9;
	mul.f64 	%fd67, %fd97, %fd66;
	cvta.to.global.u64 	%rd11, %rd3;
	add.s64 	%rd2, %rd11, %rd6;
	st.global.f64 	[%rd2], %fd67;
	ld.global.f64 	%fd68, [%rd1];
	mul.f64 	%fd69, %fd17, %fd68;
	mul.f64 	%fd11, %fd18, %fd69;
	abs.f64 	%fd12, %fd11;
	setp.neu.f64 	%p10, %fd12, 0d7FF0000000000000;
	@%p10 bra 	$L__BB0_11;
	mov.f64 	%fd75, 0d0000000000000000;
	mul.rn.f64 	%fd100, %fd11, %fd75;
	mov.b32 	%r49, 0;
	bra.uni 	$L__BB0_13;
$L__BB0_11:
	mul.f64 	%fd70, %fd11, 0d3FE45F306DC9C883;
	cvt.rni.s32.f64 	%r49, %fd70;
	cvt.rn.f64.s32 	%fd71, %r49;
	fma.rn.f64 	%fd72, %fd71, 0dBFF921FB54442D18, %fd11;
	fma.rn.f64 	%fd73, %fd71, 0dBC91A62633145C00, %fd72;
	fma.rn.f64 	%fd100, %fd71, 0dB97B839A252049C0, %fd73;
	setp.ltu.f64 	%p11, %fd12, 0d41E0000000000000;
	@%p11 bra 	$L__BB0_13;
	{ // callseq 1, 0
	.param .b64 param0;
	st.param.f64 	[param0], %fd11;
	.param .align 16 .b8 retval0[16];
	call.uni (retval0), 
	__internal_trig_reduction_slowpathd, 
	(
	param0
	);
	ld.param.f64 	%fd100, [retval0];
	ld.param.b32 	%r49, [retval0+8];
	} // callseq 1
$L__BB0_13:
	shl.b32 	%r44, %r49, 6;
	cvt.u64.u32 	%rd13, %r44;
	and.b64  	%rd14, %rd13, 64;
	add.s64 	%rd16, %rd9, %rd14;
	mul.rn.f64 	%fd76, %fd100, %fd100;
	and.b32  	%r45, %r49, 1;
	setp.eq.b32 	%p12, %r45, 1;
	selp.f64 	%fd77, 0dBDA8FF8320FD8164, 0d3DE5DB65F9785EBA, %p12;
	ld.global.nc.v2.f64 	{%fd78, %fd79}, [%rd16];
	fma.rn.f64 	%fd80, %fd77, %fd76, %fd78;
	fma.rn.f64 	%fd81, %fd80, %fd76, %fd79;
	ld.global.nc.v2.f64 	{%fd82, %fd83}, [%rd16+16];
	fma.rn.f64 	%fd84, %fd81, %fd76, %fd82;
	fma.rn.f64 	%fd85, %fd84, %fd76, %fd83;
	ld.global.nc.v2.f64 	{%fd86, %fd87}, [%rd16+32];
	fma.rn.f64 	%fd88, %fd85, %fd76, %fd86;
	fma.rn.f64 	%fd89, %fd88, %fd76, %fd87;
	fma.rn.f64 	%fd90, %fd89, %fd100, %fd100;
	fma.rn.f64 	%fd91, %fd89, %fd76, 0d3FF0000000000000;
	selp.f64 	%fd92, %fd91, %fd90, %p12;
	and.b32  	%r46, %r49, 2;
	setp.eq.s32 	%p13, %r46, 0;
	mov.f64 	%fd93, 0d0000000000000000;
	sub.f64 	%fd94, %fd93, %fd92;
	selp.f64 	%fd95, %fd92, %fd94, %p13;
	mul.f64 	%fd96, %fd97, %fd95;
	st.global.f64 	[%rd2+8], %fd96;
$L__BB0_14:
	ret;

}
	// .globl	_Z13calexp_linearP7double2dddddii
.visible .entry _Z13calexp_linearP7double2dddddii(
	.param .u64 .ptr .align 1 _Z13calexp_linearP7double2dddddii_param_0,
	.param .f64 _Z13calexp_linearP7double2dddddii_param_1,
	.param .f64 _Z13calexp_linearP7double2dddddii_param_2,
	.param .f64 _Z13calexp_linearP7double2dddddii_param_3,
	.param .f64 _Z13calexp_linearP7double2dddddii_param_4,
	.param .f64 _Z13calexp_linearP7double2dddddii_param_5,
	.param .u32 _Z13calexp_linearP7double2dddddii_param_6,
	.param .u32 _Z13calexp_linearP7double2dddddii_param_7
)
{
	.reg .pred 	%p<14>;
	.reg .b32 	%r<42>;
	.reg .b64 	%rd<13>;
	.reg .b64 	%fd<96>;

	ld.param.u64 	%rd2, [_Z13calexp_linearP7double2dddddii_param_0];
	ld.param.f64 	%fd12, [_Z13calexp_linearP7double2dddddii_param_1];
	ld.param.f64 	%fd13, [_Z13calexp_linearP7double2dddddii_param_2];
	ld.param.f64 	%fd14, [_Z13calexp_linearP7double2dddddii_param_3];
	ld.param.f64 	%fd15, [_Z13calexp_linearP7double2dddddii_param_4];
	ld.param.f64 	%fd16, [_Z13calexp_linearP7double2dddddii_param_5];
	ld.param.u32 	%r11, [_Z13calexp_linearP7double2dddddii_param_6];
	ld.param.u32 	%r13, [_Z13calexp_linearP7double2dddddii_param_7];
	mov.u32 	%r14, %tid.x;
	mov.u32 	%r15, %ctaid.x;
	mov.u32 	%r16, %ntid.x;
	mad.lo.s32 	%r1, %r15, %r16, %r14;
	mov.u32 	%r17, %tid.y;
	mov.u32 	%r18, %ctaid.y;
	mov.u32 	%r19, %ntid.y;
	mad.lo.s32 	%r20, %r18, %r19, %r17;
	setp.le.s32 	%p1, %r11, %r1;
	setp.le.s32 	%p2, %r13, %r20;
	or.pred  	%p3, %p1, %p2;
	@%p3 bra 	$L__BB1_11;
	shr.u32 	%r21, %r13, 1;
	setp.lt.u32 	%p4, %r20, %r21;
	sub.s32 	%r22, %r13, %r20;
	cvt.rn.f64.s32 	%fd17, %r22;
	cvt.rn.f64.u32 	%fd18, %r20;
	selp.f64 	%fd19, %fd18, %fd17, %p4;
	rcp.rn.f64 	%fd20, %fd14;
	cvt.rn.f64.u32 	%fd21, %r21;
	mul.f64 	%fd22, %fd20, 0d3FE0000000000000;
	div.rn.f64 	%fd23, %fd22, %fd21;
	mul.f64 	%fd24, %fd23, %fd19;
	shr.u32 	%r23, %r11, 31;
	add.s32 	%r24, %r11, %r23;
	shr.s32 	%r25, %r24, 1;
	setp.lt.s32 	%p5, %r1, %r25;
	sub.s32 	%r26, %r11, %r1;
	selp.b32 	%r27, %r1, %r26, %p5;
	rcp.rn.f64 	%fd25, %fd15;
	cvt.rn.f64.s32 	%fd26, %r25;
	mul.f64 	%fd27, %fd25, 0d3FE0000000000000;
	div.rn.f64 	%fd28, %fd27, %fd26;
	cvt.rn.f64.s32 	%fd29, %r27;
	mul.f64 	%fd30, %fd28, %fd29;
	mul.f64 	%fd31, %fd24, 0d401921FB54524550;
	mul.f64 	%fd32, %fd30, 0d401921FB54524550;
	mul.f64 	%fd33, %fd13, 0d3FE0000000000000;
	mul.f64 	%fd34, %fd33, %fd31;
	mul.f64 	%fd35, %fd31, %fd34;
	mov.f64 	%fd36, 0d3FE0000000000000;
	div.rn.f64 	%fd37, %fd36, %fd12;
	mul.f64 	%fd38, %fd32, %fd32;
	mul.f64 	%fd39, %fd37, %fd38;
	sub.f64 	%fd40, %fd35, %fd39;
	mul.f64 	%fd1, %fd16, %fd40;
	abs.f64 	%fd2, %fd1;
	setp.neu.f64 	%p6, %fd2, 0d7FF0000000000000;
	@%p6 bra 	$L__BB1_3;
	mov.f64 	%fd46, 0d0000000000000000;
	mul.rn.f64 	%fd94, %fd1, %fd46;
	mov.b32 	%r40, 1;
	bra.uni 	$L__BB1_6;
$L__BB1_3:
	mul.f64 	%fd41, %fd1, 0d3FE45F306DC9C883;
	cvt.rni.s32.f64 	%r39, %fd41;
	cvt.rn.f64.s32 	%fd42, %r39;
	fma.rn.f64 	%fd43, %fd42, 0dBFF921FB54442D18, %fd1;
	fma.rn.f64 	%fd44, %fd42, 0dBC91A62633145C00, %fd43;
	fma.rn.f64 	%fd94, %fd42, 0dB97B839A252049C0, %fd44;
	setp.ltu.f64 	%p7, %fd2, 0d41E0000000000000;
	@%p7 bra 	$L__BB1_5;
	{ // callseq 2, 0
	.param .b64 param0;
	st.param.f64 	[param0], %fd1;
	.param .align 16 .b8 retval0[16];
	call.uni (retval0), 
	__internal_trig_reduction_slowpathd, 
	(
	param0
	);
	ld.param.f64 	%fd94, [retval0];
	ld.param.b32 	%r39, [retval0+8];
	} // callseq 2
$L__BB1_5:
	add.s32 	%r40, %r39, 1;
$L__BB1_6:
	setp.neu.f64 	%p8, %fd2, 0d7FF0000000000000;
	shl.b32 	%r30, %r40, 6;
	cvt.u64.u32 	%rd3, %r30;
	and.b64  	%rd4, %rd3, 64;
	mov.u64 	%rd5, __cudart_sin_cos_coeffs;
	add.s64 	%rd6, %rd5, %rd4;
	mul.rn.f64 	%fd47, %fd94, %fd94;
	and.b32  	%r31, %r40, 1;
	setp.eq.b32 	%p9, %r31, 1;
	selp.f64 	%fd48, 0dBDA8FF8320FD8164, 0d3DE5DB65F9785EBA, %p9;
	ld.global.nc.v2.f64 	{%fd49, %fd50}, [%rd6];
	fma.rn.f64 	%fd51, %fd48, %fd47, %fd49;
	fma.rn.f64 	%fd52, %fd51, %fd47, %fd50;
	ld.global.nc.v2.f64 	{%fd53, %fd54}, [%rd6+16];
	fma.rn.f64 	%fd55, %fd52, %fd47, %fd53;
	fma.rn.f64 	%fd56, %fd55, %fd47, %fd54;
	ld.global.nc.v2.f64 	{%fd57, %fd58}, [%rd6+32];
	fma.rn.f64 	%fd59, %fd56, %fd47, %fd57;
	fma.rn.f64 	%fd60, %fd59, %fd47, %fd58;
	fma.rn.f64 	%fd61, %fd60, %fd94, %fd94;
	fma.rn.f64 	%fd62, %fd60, %fd47, 0d3FF0000000000000;
	selp.f64 	%fd63, %fd62, %fd61, %p9;
	and.b32  	%r32, %r40, 2;
	setp.eq.s32 	%p10, %r32, 0;
	mov.f64 	%fd64, 0d0000000000000000;
	sub.f64 	%fd65, %fd64, %fd63;
	selp.f64 	%fd66, %fd63, %fd65, %p10;
	mad.lo.s32 	%r33, %r11, %r20, %r1;
	cvta.to.global.u64 	%rd7, %rd2;
	mul.wide.s32 	%rd8, %r33, 16;
	add.s64 	%rd1, %rd7, %rd8;
	st.global.f64 	[%rd1], %fd66;
	@%p8 bra 	$L__BB1_8;
	mov.f64 	%fd72, 0d0000000000000000;
	mul.rn.f64 	%fd95, %fd1, %fd72;
	mov.b32 	%r41, 0;
	bra.uni 	$L__BB1_10;
$L__BB1_8:
	mul.f64 	%fd67, %fd1, 0d3FE45F306DC9C883;
	cvt.rni.s32.f64 	%r41, %fd67;
	cvt.rn.f64.s32 	%fd68, %r41;
	fma.rn.f64 	%fd69, %fd68, 0dBFF921FB54442D18, %fd1;
	fma.rn.f64 	%fd70, %fd68, 0dBC91A62633145C00, %fd69;
	fma.rn.f64 	%fd95, %fd68, 0dB97B839A252049C0, %fd70;
	setp.ltu.f64 	%p11, %fd2, 0d41E0000000000000;
	@%p11 bra 	$L__BB1_10;
	{ // callseq 3, 0
	.param .b64 param0;
	st.param.f64 	[param0], %fd1;
	.param .align 16 .b8 retval0[16];
	call.uni (retval0), 
	__internal_trig_reduction_slowpathd, 
	(
	param0
	);
	ld.param.f64 	%fd95, [retval0];
	ld.param.b32 	%r41, [retval0+8];
	} // callseq 3
$L__BB1_10:
	shl.b32 	%r36, %r41, 6;
	cvt.u64.u32 	%rd9, %r36;
	and.b64  	%rd10, %rd9, 64;
	add.s64 	%rd12, %rd5, %rd10;
	mul.rn.f64 	%fd73, %fd95, %fd95;
	and.b32  	%r37, %r41, 1;
	setp.eq.b32 	%p12, %r37, 1;
	selp.f64 	%fd74, 0dBDA8FF8320FD8164, 0d3DE5DB65F9785EBA, %p12;
	ld.global.nc.v2.f64 	{%fd75, %fd76}, [%rd12];
	fma.rn.f64 	%fd77, %fd74, %fd73, %fd75;
	fma.rn.f64 	%fd78, %fd77, %fd73, %fd76;
	ld.global.nc.v2.f64 	{%fd79, %fd80}, [%rd12+16];
	fma.rn.f64 	%fd81, %fd78, %fd73, %fd79;
	fma.rn.f64 	%fd82, %fd81, %fd73, %fd80;
	ld.global.nc.v2.f64 	{%fd83, %fd84}, [%rd12+32];
	fma.rn.f64 	%fd85, %fd82, %fd73, %fd83;
	fma.rn.f64 	%fd86, %fd85, %fd73, %fd84;
	fma.rn.f64 	%fd87, %fd86, %fd95, %fd95;
	fma.rn.f64 	%fd88, %fd86, %fd73, 0d3FF0000000000000;
	selp.f64 	%fd89, %fd88, %fd87, %p12;
	and.b32  	%r38, %r41, 2;
	setp.eq.s32 	%p13, %r38, 0;
	mov.f64 	%fd90, 0d0000000000000000;
	sub.f64 	%fd91, %fd90, %fd89;
	selp.f64 	%fd92, %fd89, %fd91, %p13;
	st.global.f64 	[%rd1+8], %fd92;
$L__BB1_11:
	ret;

}
	// .globl	_Z12initializeE0P7double2ddddddii
.visible .entry _Z12initializeE0P7double2ddddddii(
	.param .u64 .ptr .align 1 _Z12initializeE0P7double2ddddddii_param_0,
	.param .f64 _Z12initializeE0P7double2ddddddii_param_1,
	.param .f64 _Z12initializeE0P7double2ddddddii_param_2,
	.param .f64 _Z12initializeE0P7double2ddddddii_param_3,
	.param .f64 _Z12initializeE0P7double2ddddddii_param_4,
	.param .f64 _Z12initializeE0P7double2ddddddii_param_5,
	.param .f64 _Z12initializeE0P7double2ddddddii_param_6,
	.param .u32 _Z12initializeE0P7double2ddddddii_param_7,
	.param .u32 _Z12initializeE0P7double2ddddddii_param_8
)
{
	.reg .pred 	%p<10>;
	.reg .b32 	%r<50>;
	.reg .b32 	%f<5>;
	.reg .b64 	%rd<5>;
	.reg .b64 	%fd<71>;

	ld.param.u64 	%rd1, [_Z12initializeE0P7double2ddddddii_param_0];
	ld.param.f64 	%fd11, [_Z12initializeE0P7double2ddddddii_param_1];
	ld.param.f64 	%fd12, [_Z12initializeE0P7double2ddddddii_param_2];
	ld.param.f64 	%fd13, [_Z12initializeE0P7double2ddddddii_param_3];
	ld.param.f64 	%fd14, [_Z12initializeE0P7double2ddddddii_param_4];
	ld.param.f64 	%fd15, [_Z12initializeE0P7double2ddddddii_param_5];
	ld.param.f64 	%fd16, [_Z12initializeE0P7double2ddddddii_param_6];
	ld.param.u32 	%r9, [_Z12initializeE0P7double2ddddddii_param_7];
	ld.param.u32 	%r10, [_Z12initializeE0P7double2ddddddii_param_8];
	mov.u32 	%r12, %tid.x;
	mov.u32 	%r13, %ctaid.x;
	mov.u32 	%r14, %ntid.x;
	mad.lo.s32 	%r1, %r13, %r14, %r12;
	mov.u32 	%r15, %tid.y;
	mov.u32 	%r16, %ctaid.y;
	mov.u32 	%r17, %ntid.y;
	mad.lo.s32 	%r18, %r16, %r17, %r15;
	setp.ge.s32 	%p1, %r1, %r9;
	setp.ge.s32 	%p2, %r18, %r10;
	or.pred  	%p3, %p1, %p2;
	@%p3 bra 	$L__BB2_8;
	mov.f64 	%fd17, 0dC0062E4300000000;
	div.rn.f64 	%fd18, %fd17, %fd12;
	div.rn.f64 	%fd19, %fd18, %fd12;
	cvt.rn.f64.u32 	%fd20, %r18;
	mul.f64 	%fd21, %fd16, %fd20;
	sub.f64 	%fd22, %fd21, %fd13;
	mul.f64 	%fd23, %fd19, %fd22;
	mul.f64 	%fd1, %fd23, %fd22;
	fma.rn.f64 	%fd24, %fd1, 0d3FF71547652B82FE, 0d4338000000000000;
	{
	.reg .b32 %temp; 
	mov.b64 	{%r3, %temp}, %fd24;
	}
	mov.f64 	%fd25, 0dC338000000000000;
	add.rn.f64 	%fd26, %fd24, %fd25;
	fma.rn.f64 	%fd27, %fd26, 0dBFE62E42FEFA39EF, %fd1;
	fma.rn.f64 	%fd28, %fd26, 0dBC7ABC9E3B39803F, %fd27;
	fma.rn.f64 	%fd29, %fd28, 0d3E5ADE1569CE2BDF, 0d3E928AF3FCA213EA;
	fma.rn.f64 	%fd30, %fd29, %fd28, 0d3EC71DEE62401315;
	fma.rn.f64 	%fd31, %fd30, %fd28, 0d3EFA01997C89EB71;
	fma.rn.f64 	%fd32, %fd31, %fd28, 0d3F2A01A014761F65;
	fma.rn.f64 	%fd33, %fd32, %fd28, 0d3F56C16C1852B7AF;
	fma.rn.f64 	%fd34, %fd33, %fd28, 0d3F81111111122322;
	fma.rn.f64 	%fd35, %fd34, %fd28, 0d3FA55555555502A1;
	fma.rn.f64 	%fd36, %fd35, %fd28, 0d3FC5555555555511;
	fma.rn.f64 	%fd37, %fd36, %fd28, 0d3FE000000000000B;
	fma.rn.f64 	%fd38, %fd37, %fd28, 0d3FF0000000000000;
	fma.rn.f64 	%fd39, %fd38, %fd28, 0d3FF0000000000000;
	{
	.reg .b32 %temp; 
	mov.b64 	{%r4, %temp}, %fd39;
	}
	{
	.reg .b32 %temp; 
	mov.b64 	{%temp, %r5}, %fd39;
	}
	shl.b32 	%r19, %r3, 20;
	add.s32 	%r20, %r19, %r5;
	mov.b64 	%fd69, {%r4, %r20};
	{
	.reg .b32 %temp; 
	mov.b64 	{%temp, %r21}, %fd1;
	}
	mov.b32 	%f3, %r21;
	abs.f32 	%f1, %f3;
	setp.lt.f32 	%p4, %f1, 0f4086232B;
	@%p4 bra 	$L__BB2_4;
	setp.lt.f64 	%p5, %fd1, 0d0000000000000000;
	add.f64 	%fd40, %fd1, 0d7FF0000000000000;
	selp.f64 	%fd69, 0d0000000000000000, %fd40, %p5;
	setp.geu.f32 	%p6, %f1, 0f40874800;
	@%p6 bra 	$L__BB2_4;
	shr.u32 	%r22, %r3, 31;
	add.s32 	%r23, %r3, %r22;
	shr.s32 	%r24, %r23, 1;
	shl.b32 	%r25, %r24, 20;
	add.s32 	%r26, %r5, %r25;
	mov.b64 	%fd41, {%r4, %r26};
	sub.s32 	%r27, %r3, %r24;
	shl.b32 	%r28, %r27, 20;
	add.s32 	%r29, %r28, 1072693248;
	mov.b32 	%r30, 0;
	mov.b64 	%fd42, {%r30, %r29};
	mul.f64 	%fd69, %fd42, %fd41;
$L__BB2_4:
	shr.u32 	%r31, %r9, 31;
	add.s32 	%r32, %r9, %r31;
	shr.s32 	%r33, %r32, 1;
	sub.s32 	%r34, %r33, %r1;
	sub.s32 	%r35, %r1, %r33;
	mul.lo.s32 	%r36, %r34, %r35;
	cvt.rn.f64.s32 	%fd43, %r36;
	mul.f64 	%fd44, %fd15, %fd43;
	mul.f64 	%fd45, %fd15, %fd44;
	div.rn.f64 	%fd46, %fd45, %fd14;
	div.rn.f64 	%fd6, %fd46, %fd14;
	fma.rn.f64 	%fd47, %fd6, 0d3FF71547652B82FE, 0d4338000000000000;
	{
	.reg .b32 %temp; 
	mov.b64 	{%r6, %temp}, %fd47;
	}
	mov.f64 	%fd48, 0dC338000000000000;
	add.rn.f64 	%fd49, %fd47, %fd48;
	fma.rn.f64 	%fd50, %fd49, 0dBFE62E42FEFA39EF, %fd6;
	fma.rn.f64 	%fd51, %fd49, 0dBC7ABC9E3B39803F, %fd50;
	fma.rn.f64 	%fd52, %fd51, 0d3E5ADE1569CE2BDF, 0d3E928AF3FCA213EA;
	fma.rn.f64 	%fd53, %fd52, %fd51, 0d3EC71DEE62401315;
	fma.rn.f64 	%fd54, %fd53, %fd51, 0d3EFA01997C89EB71;
	fma.rn.f64 	%fd55, %fd54, %fd51, 0d3F2A01A014761F65;
	fma.rn.f64 	%fd56, %fd55, %fd51, 0d3F56C16C1852B7AF;
	fma.rn.f64 	%fd57, %fd56, %fd51, 0d3F81111111122322;
	fma.rn.f64 	%fd58, %fd57, %fd51, 0d3FA55555555502A1;
	fma.rn.f64 	%fd59, %fd58, %fd51, 0d3FC5555555555511;
	fma.rn.f64 	%fd60, %fd59, %fd51, 0d3FE000000000000B;
	fma.rn.f64 	%fd61, %fd60, %fd51, 0d3FF0000000000000;
	fma.rn.f64 	%fd62, %fd61, %fd51, 0d3FF0000000000000;
	{
	.reg .b32 %temp; 
	mov.b64 	{%r7, %temp}, %fd62;
	}
	{
	.reg .b32 %temp; 
	mov.b64 	{%temp, %r8}, %fd62;
	}
	shl.b32 	%r37, %r6, 20;
	add.s32 	%r38, %r37, %r8;
	mov.b64 	%fd70, {%r7, %r38};
	{
	.reg .b32 %temp; 
	mov.b64 	{%temp, %r39}, %fd6;
	}
	mov.b32 	%f4, %r39;
	abs.f32 	%f2, %f4;
	setp.lt.f32 	%p7, %f2, 0f4086232B;
	@%p7 bra 	$L__BB2_7;
	setp.lt.f64 	%p8, %fd6, 0d0000000000000000;
	add.f64 	%fd63, %fd6, 0d7FF0000000000000;
	selp.f64 	%fd70, 0d0000000000000000, %fd63, %p8;
	setp.geu.f32 	%p9, %f2, 0f40874800;
	@%p9 bra 	$L__BB2_7;
	shr.u32 	%r40, %r6, 31;
	add.s32 	%r41, %r6, %r40;
	shr.s32 	%r42, %r41, 1;
	shl.b32 	%r43, %r42, 20;
	add.s32 	%r44, %r8, %r43;
	mov.b64 	%fd64, {%r7, %r44};
	sub.s32 	%r45, %r6, %r42;
	shl.b32 	%r46, %r45, 20;
	add.s32 	%r47, %r46, 1072693248;
	mov.b32 	%r48, 0;
	mov.b64 	%fd65, {%r48, %r47};
	mul.f64 	%fd70, %fd65, %fd64;
$L__BB2_7:
	mul.f64 	%fd66, %fd11, %fd70;
	mul.f64 	%fd67, %fd69, %fd66;
	mad.lo.s32 	%r49, %r9, %r18, %r1;
	cvta.to.global.u64 	%rd2, %rd1;
	mul.wide.s32 	%rd3, %r49, 16;
	add.s64 	%rd4, %rd2, %rd3;
	mov.f64 	%fd68, 0d0000000000000000;
	st.global.v2.f64 	[%rd4], {%fd67, %fd68};
$L__BB2_8:
	ret;

}
	// .globl	_Z19calphi_omega_linearP7double2S0_ii
.visible .entry _Z19calphi_omega_linearP7double2S0_ii(
	.param .u64 .ptr .align 1 _Z19calphi_omega_linearP7double2S0_ii_param_0,
	.param .u64 .ptr .align 1 _Z19calphi_omega_linearP7double2S0_ii_param_1,
	.param .u32 _Z19calphi_omega_linearP7double2S0_ii_param_2,
	.param .u32 _Z19calphi_omega_linearP7double2S0_ii_param_3
)
{
	.reg .pred 	%p<4>;
	.reg .b32 	%r<14>;
	.reg .b64 	%rd<8>;
	.reg .b64 	%fd<16>;

	ld.param.u64 	%rd1, [_Z19calphi_omega_linearP7double2S0_ii_param_0];
	ld.param.u64 	%rd2, [_Z19calphi_omega_linearP7double2S0_ii_param_1];
	ld.param.u32 	%r2, [_Z19calphi_omega_linearP7double2S0_ii_param_2];
	ld.param.u32 	%r4, [_Z19calphi_omega_linearP7double2S0_ii_param_3];
	mov.u32 	%r5, %tid.x;
	mov.u32 	%r6, %ctaid.x;
	mov.u32 	%r7, %ntid.x;
	mad.lo.s32 	%r8, %r6, %r7, %r5;
	mov.u32 	%r9, %tid.y;
	mov.u32 	%r10, %ctaid.y;
	mov.u32 	%r11, %ntid.y;
	mad.lo.s32 	%r12, %r10, %r11, %r9;
	mad.lo.s32 	%r1, %r2, %r12, %r8;
	setp.ge.s32 	%p1, %r8, %r2;
	setp.ge.s32 	%p2, %r12, %r4;
	or.pred  	%p3, %p1, %p2;
	@%p3 bra 	$L__BB3_2;
	cvta.to.global.u64 	%rd3, %rd1;
	cvta.to.global.u64 	%rd4, %rd2;
	mul.wide.s32 	%rd5, %r1, 16;
	add.s64 	%rd6, %rd3, %rd5;
	ld.global.v2.f64 	{%fd1, %fd2}, [%rd6];
	add.s64 	%rd7, %rd4, %rd5;
	ld.global.v2.f64 	{%fd3, %fd4}, [%rd7];
	mul.f64 	%fd5, %fd1, %fd3;
	mul.f64 	%fd6, %fd2, %fd4;
	sub.f64 	%fd7, %fd5, %fd6;
	mul.f64 	%fd8, %fd2, %fd3;
	fma.rn.f64 	%fd9, %fd4, %fd1, %fd8;
	cvt.rn.f64.s32 	%fd10, %r2;
	div.rn.f64 	%fd11, %fd7, %fd10;
	cvt.rn.f64.u32 	%fd12, %r4;
	div.rn.f64 	%fd13, %fd11, %fd12;
	div.rn.f64 	%fd14, %fd9, %fd10;
	div.rn.f64 	%fd15, %fd14, %fd12;
	st.global.v2.f64 	[%rd6], {%fd13, %fd15};
$L__BB3_2:
	ret;

}
	// .globl	_Z21calphi_time_nonlinearP7double2S0_S0_ii
.visible .entry _Z21calphi_time_nonlinearP7double2S0_S0_ii(
	.param .u64 .ptr .align 1 _Z21calphi_time_nonlinearP7double2S0_S0_ii_param_0,
	.param .u64 .ptr .align 1 _Z21calphi_time_nonlinearP7double2S0_S0_ii_param_1,
	.param .u64 .ptr .align 1 _Z21calphi_time_nonlinearP7double2S0_S0_ii_param_2,
	.param .u32 _Z21calphi_time_nonlinearP7double2S0_S0_ii_param_3,
	.param .u32 _Z21calphi_time_nonlinearP7double2S0_S0_ii_param_4
)
{
	.reg .pred 	%p<4>;
	.reg .b32 	%r<14>;
	.reg .b64 	%rd<11>;
	.reg .b64 	%fd<10>;

	ld.param.u64 	%rd1, [_Z21calphi_time_nonlinearP7double2S0_S0_ii_param_0];
	ld.param.u64 	%rd2, [_Z21calphi_time_nonlinearP7double2S0_S0_ii_param_1];
	ld.param.u64 	%rd3, [_Z21calphi_time_nonlinearP7double2S0_S0_ii_param_2];
	ld.param.u32 	%r2, [_Z21calphi_time_nonlinearP7double2S0_S0_ii_param_3];
	ld.param.u32 	%r3, [_Z21calphi_time_nonlinearP7double2S0_S0_ii_param_4];
	mov.u32 	%r5, %tid.x;
	mov.u32 	%r6, %ctaid.x;
	mov.u32 	%r7, %ntid.x;
	mad.lo.s32 	%r8, %r6, %r7, %r5;
	mov.u32 	%r9, %tid.y;
	mov.u32 	%r10, %ctaid.y;
	mov.u32 	%r11, %ntid.y;
	mad.lo.s32 	%r12, %r10, %r11, %r9;
	mad.lo.s32 	%r1, %r2, %r12, %r8;
	setp.ge.s32 	%p1, %r8, %r2;
	setp.ge.s32 	%p2, %r12, %r3;
	or.pred  	%p3, %p1, %p2;
	@%p3 bra 	$L__BB4_2;
	cvta.to.global.u64 	%rd4, %rd2;
	cvta.to.global.u64 	%rd5, %rd3;
	cvta.to.global.u64 	%rd6, %rd1;
	mul.wide.s32 	%rd7, %r1, 16;
	add.s64 	%rd8, %rd4, %rd7;
	ld.global.v2.f64 	{%fd1, %fd2}, [%rd8];
	add.s64 	%rd9, %rd5, %rd7;
	ld.global.v2.f64 	{%fd3, %fd4}, [%rd9];
	mul.f64 	%fd5, %fd1, %fd3;
	mul.f64 	%fd6, %fd2, %fd4;
	sub.f64 	%fd7, %fd5, %fd6;
	mul.f64 	%fd8, %fd2, %fd3;
	fma.rn.f64 	%fd9, %fd4, %fd1, %fd8;
	add.s64 	%rd10, %rd6, %rd7;
	st.global.v2.f64 	[%rd10], {%fd7, %fd9};
$L__BB4_2:
	ret;

}
	// .globl	_Z11calphi_abs2PdP7double2ii
.visible .entry _Z11calphi_abs2PdP7double2ii(
	.param .u64 .ptr .align 1 _Z11calphi_abs2PdP7double2ii_param_0,
	.param .u64 .ptr .align 1 _Z11calphi_abs2PdP7double2ii_param_1,
	.param .u32 _Z11calphi_abs2PdP7double2ii_param_2,
	.param .u32 _Z11calphi_abs2PdP7double2ii_param_3
)
{
	.reg .pred 	%p<7>;
	.reg .b32 	%r<14>;
	.reg .b64 	%rd<9>;
	.reg .b64 	%fd<17>;

	ld.param.u64 	%rd1, [_Z11calphi_abs2PdP7double2ii_param_0];
	ld.param.u64 	%rd2, [_Z11calphi_abs2PdP7double2ii_param_1];
	ld.param.u32 	%r2, [_Z11calphi_abs2PdP7double2ii_param_2];
	ld.param.u32 	%r3, [_Z11calphi_abs2PdP7double2ii_param_3];
	mov.u32 	%r5, %tid.x;
	mov.u32 	%r6, %ctaid.x;
	mov.u32 	%r7, %ntid.x;
	mad.lo.s32 	%r8, %r6, %r7, %r5;
	mov.u32 	%r9, %tid.y;
	mov.u32 	%r10, %ctaid.y;
	mov.u32 	%r11, %ntid.y;
	mad.lo.s32 	%r12, %r10, %r11, %r9;
	mad.lo.s32 	%r1, %r2, %r12, %r8;
	setp.ge.s32 	%p1, %r8, %r2;
	setp.ge.s32 	%p2, %r12, %r3;
	or.pred  	%p3, %p1, %p2;
	@%p3 bra 	$L__BB5_2;
	cvta.to.global.u64 	%rd3, %rd2;
	cvta.to.global.u64 	%rd4, %rd1;
	mul.wide.s32 	%rd5, %r1, 16;
	add.s64 	%rd6, %rd3, %rd5;
	ld.global.v2.f64 	{%fd1, %fd2}, [%rd6];
	abs.f64 	%fd3, %fd1;
	abs.f64 	%fd4, %fd2;
	setp.gt.f64 	%p4, %fd3, %fd4;
	selp.f64 	%fd5, %fd3, %fd4, %p4;
	selp.f64 	%fd6, %fd4, %fd3, %p4;
	div.rn.f64 	%fd8, %fd6, %fd5;
	fma.rn.f64 	%fd9, %fd8, %fd8, 0d3FF0000000000000;
	sqrt.rn.f64 	%fd10, %fd9;
	mul.f64 	%fd11, %fd5, %fd10;
	setp.eq.f64 	%p5, %fd5, 0d0000000000000000;
	max.f64 	%fd12, %fd5, %fd6;
	setp.gt.f64 	%p6, %fd12, 0d7FEFFFFFFFFFFFFF;
	add.f64 	%fd13, %fd3, %fd4;
	selp.f64 	%fd14, %fd13, %fd11, %p5;
	selp.f64 	%fd15, %fd13, %fd14, %p6;
	mul.f64 	%fd16, %fd15, %fd15;
	mul.wide.s32 	%rd7, %r1, 8;
	add.s64 	%rd8, %rd4, %rd7;
	st.global.f64 	[%rd8], %fd16;
$L__BB5_2:
	ret;

}
.func  (.param .align 16 .b8 func_retval0[16]) __internal_trig_reduction_slowpathd(
	.param .b64 __internal_trig_reduction_slowpathd_param_0
)
{
	.local .align 8 .b8 	__local_depot6[40];
	.reg .b64 	%SP;
	.reg .b64 	%SPL;
	.reg .pred 	%p<10>;
	.reg .b32 	%r<47>;
	.reg .b64 	%rd<74>;
	.reg .b64 	%fd<5>;

	mov.u64 	%SPL, __local_depot6;
	ld.param.f64 	%fd4, [__internal_trig_reduction_slowpathd_param_0];
	add.u64 	%rd1, %SPL, 0;
	{
	.reg .b32 %temp; 
	mov.b64 	{%temp, %r1}, %fd4;
	}
	shr.u32 	%r2, %r1, 20;
	and.b32  	%r3, %r2, 2047;
	setp.eq.s32 	%p1, %r3, 2047;
	mov.b32 	%r46, 0;
	@%p1 bra 	$L__BB6_9;
	add.s32 	%r20, %r3, -1024;
	mov.b64 	%rd20, %fd4;
	shl.b64 	%rd2, %rd20, 11;
	shr.u32 	%r4, %r20, 6;
	sub.s32 	%r45, 15, %r4;
	sub.s32 	%r21, 19, %r4;
	setp.lt.u32 	%p2, %r20, 128;
	selp.b32 	%r6, 18, %r21, %p2;
	setp.ge.s32 	%p3, %r45, %r6;
	mov.b64 	%rd70, 0;
	@%p3 bra 	$L__BB6_4;
	add.s32 	%r23, %r6, %r4;
	neg.s32 	%r43, %r23;
	or.b64  	%rd3, %rd2, -9223372036854775808;
	mov.b64 	%rd70, 0;
	mov.b32 	%r42, 0;
	mov.u64 	%rd25, __cudart_i2opi_d;
	mov.u32 	%r44, %r45;
$L__BB6_3:
	.pragma "nounroll";
	mul.wide.s32 	%rd22, %r42, 8;
	add.s64 	%rd23, %rd1, %rd22;
	mul.wide.s32 	%rd24, %r44, 8;
	add.s64 	%rd26, %rd25, %rd24;
	ld.global.nc.u64 	%rd27, [%rd26];
	{
	.reg .u32 %r0, %r1, %r2, %r3, %alo, %ahi, %blo, %bhi, %clo, %chi;
	mov.b64 	{%alo,%ahi}, %rd27;
	mov.b64 	{%blo,%bhi}, %rd3;
	mov.b64 	{%clo,%chi}, %rd70;
	mad.lo.cc.u32 	%r0, %alo, %blo, %clo;
	madc.hi.cc.u32 	%r1, %alo, %blo, %chi;
	madc.hi.u32 	%r2, %alo, %bhi, 0;
	mad.lo.cc.u32 	%r1, %alo, %bhi, %r1;
	madc.hi.cc.u32 	%r2, %ahi, %blo, %r2;
	madc.hi.u32 	%r3, %ahi, %bhi, 0;
	mad.lo.cc.u32 	%r1, %ahi, %blo, %r1;
	madc.lo.cc.u32 	%r2, %ahi, %bhi, %r2;
	addc.u32 	%r3, %r3, 0;
	mov.b64 	%rd28, {%r0,%r1};
	mov.b64 	%rd70, {%r2,%r3};
	}
	st.local.u64 	[%rd23], %rd28;
	add.s32 	%r44, %r44, 1;
	add.s32 	%r43, %r43, 1;
	add.s32 	%r42, %r42, 1;
	setp.ne.s32 	%p4, %r43, -15;
	mov.u32 	%r45, %r6;
	@%p4 bra 	$L__BB6_3;
$L__BB6_4:
	cvt.s64.s32 	%rd29, %r45;
	cvt.u64.u32 	%rd30, %r4;
	add.s64 	%rd31, %rd30, %rd29;
	shl.b64 	%rd32, %rd31, 3;
	add.s64 	%rd33, %rd1, %rd32;
	st.local.u64 	[%rd33+-120], %rd70;
	and.b32  	%r15, %r2, 63;
	ld.local.u64 	%rd72, [%rd1+16];
	ld.local.u64 	%rd71, [%rd1+24];
	setp.eq.s32 	%p5, %r15, 0;
	@%p5 bra 	$L__BB6_6;
	shl.b64 	%rd34, %rd71, %r15;
	shr.u64 	%rd35, %rd72, 1;
	xor.b32  	%r24, %r15, 63;
	shr.u64 	%rd36, %rd35, %r24;
	or.b64  	%rd71, %rd34, %rd36;
	ld.local.u64 	%rd37, [%rd1+8];
	shl.b64 	%rd38, %rd72, %r15;
	shr.u64 	%rd39, %rd37, 1;
	shr.u64 	%rd40, %rd39, %r24;
	or.b64  	%rd72, %rd38, %rd40;
$L__BB6_6:
	and.b32  	%r25, %r1, -2147483648;
	shr.u64 	%rd41, %rd71, 62;
	cvt.u32.u64 	%r26, %rd41;
	mov.b64 	{%r27, %r28}, %rd71;
	mov.b64 	{%r29, %r30}, %rd72;
	shf.l.wrap.b32 	%r31, %r30, %r27, 2;
	shf.l.wrap.b32 	%r32, %r27, %r28, 2;
	mov.b64 	%rd42, {%r31, %r32};
	shl.b64 	%rd43, %rd72, 2;
	shr.u64 	%rd44, %rd42, 63;
	cvt.u32.u64 	%r33, %rd44;
	add.s32 	%r34, %r33, %r26;
	setp.eq.s32 	%p6, %r25, 0;
	neg.s32 	%r35, %r34;
	selp.b32 	%r46, %r34, %r35, %p6;
	setp.gt.s64 	%p7, %rd42, -1;
	mov.b64 	%rd45, 0;
	{
	.reg .u32 %r0, %r1, %r2, %r3, %a0, %a1, %a2, %a3, %b0, %b1, %b2, %b3;
	mov.b64 	{%a0,%a1}, %rd45;
	mov.b64 	{%a2,%a3}, %rd45;
	mov.b64 	{%b0,%b1}, %rd43;
	mov.b64 	{%b2,%b3}, %rd42;
	sub.cc.u32 	%r0, %a0, %b0;
	subc.cc.u32 	%r1, %a1, %b1;
	subc.cc.u32 	%r2, %a2, %b2;
	subc.u32 	%r3, %a3, %b3;
	mov.b64 	%rd46, {%r0,%r1};
	mov.b64 	%rd47, {%r2,%r3};
	}
	xor.b32  	%r36, %r25, -2147483648;
	selp.b64 	%rd73, %rd42, %rd47, %p7;
	selp.b64 	%rd14, %rd43, %rd46, %p7;
	selp.b32 	%r17, %r25, %r36, %p7;
	clz.b64 	%r37, %rd73;
	cvt.u64.u32 	%rd15, %r37;
	setp.eq.s32 	%p8, %r37, 0;
	@%p8 bra 	$L__BB6_8;
	cvt.u32.u64 	%r38, %rd15;
	and.b32  	%r39, %r38, 63;
	shl.b64 	%rd48, %rd73, %r39;
	shr.u64 	%rd49, %rd14, 1;
	not.b32 	%r40, %r38;
	and.b32  	%r41, %r40, 63;
	shr.u64 	%rd50, %rd49, %r41;
	or.b64  	%rd73, %rd48, %rd50;
$L__BB6_8:
	mov.b64 	%rd51, -3958705157555305931;
	{
	.reg .u32 %r0, %r1, %r2, %r3, %alo, %ahi, %blo, %bhi;
	mov.b64 	{%alo,%ahi}, %rd73;
	mov.b64 	{%blo,%bhi}, %rd51;
	mul.lo.u32 	%r0, %alo, %blo;
	mul.hi.u32 	%r1, %alo, %blo;
	mad.lo.cc.u32 	%r1, %alo, %bhi, %r1;
	madc.hi.u32 	%r2, %alo, %bhi, 0;
	mad.lo.cc.u32 	%r1, %ahi, %blo, %r1;
	madc.hi.cc.u32 	%r2, %ahi, %blo, %r2;
	madc.hi.u32 	%r3, %ahi, %bhi, 0;
	mad.lo.cc.u32 	%r2, %ahi, %bhi, %r2;
	addc.u32 	%r3, %r3, 0;
	mov.b64 	%rd52, {%r0,%r1};
	mov.b64 	%rd53, {%r2,%r3};
	}
	setp.gt.s64 	%p9, %rd53, 0;
	{
	.reg .u32 %r0, %r1, %r2, %r3, %a0, %a1, %a2, %a3, %b0, %b1, %b2, %b3;
	mov.b64 	{%a0,%a1}, %rd52;
	mov.b64 	{%a2,%a3}, %rd53;
	mov.b64 	{%b0,%b1}, %rd52;
	mov.b64 	{%b2,%b3}, %rd53;
	add.cc.u32 	%r0, %a0, %b0;
	addc.cc.u32 	%r1, %a1, %b1;
	addc.cc.u32 	%r2, %a2, %b2;
	addc.u32 	%r3, %a3, %b3;
	mov.b64 	%rd54, {%r0,%r1};
	mov.b64 	%rd55, {%r2,%r3};
	}
	selp.b64 	%rd56, %rd55, %rd53, %p9;
	selp.s64 	%rd57, -1, 0, %p9;
	sub.s64 	%rd58, %rd57, %rd15;
	cvt.u64.u32 	%rd59, %r17;
	shl.b64 	%rd60, %rd59, 32;
	add.s64 	%rd61, %rd56, 1;
	shr.u64 	%rd62, %rd61, 10;
	add.s64 	%rd63, %rd62, 1;
	shr.u64 	%rd64, %rd63, 1;
	shl.b64 	%rd65, %rd58, 52;
	add.s64 	%rd66, %rd65, %rd64;
	add.s64 	%rd67, %rd66, 4602678819172646912;
	or.b64  	%rd68, %rd67, %rd60;
	mov.b64 	%fd4, %rd68;
$L__BB6_9:
	st.param.f64 	[func_retval0], %fd4;
	st.param.b32 	[func_retval0+8], %r46;
	ret;

}


// ===== COMPILED SASS (sm_100) =====

	.target	sm_100

	.elftype	@"ET_EXEC"


//--------------------- .note.nv.tkinfo           --------------------------
	.section	.note.nv.tkinfo,"",@"SHT_NOTE"
	.sectionflags	@"SHF_NOTE_NV_TKINFO"
	.tkinfo
        /*0018*/ 	.word	0x00000002
        /*0030*/ 	.string	""
        /*0030*/ 	.string	"ptxas"
        /*0030*/ 	.string	"Cuda compilation tools, release 13.0, V13.0.88"
        /*0030*/ 	.string	"Build cuda_13.0.r13.0/compiler.36424714_0"
        /*0030*/ 	.string	"-arch sm_100 -m 64 "



//--------------------- .note.nv.cuinfo           --------------------------
	.section	.note.nv.cuinfo,"",@"SHT_NOTE"
	.sectionflags	@"SHF_NOTE_NV_CUINFO"
        /*0018*/ 	.short	0x0002
        /*001a*/ 	.short	0x0064
        /*001c*/ 	.short	0x0082
	.zero		2


//--------------------- .nv.info                  --------------------------
	.section	.nv.info,"",@"SHT_CUDA_INFO"
	.align	4


	//----- nvinfo : EIATTR_REGCOUNT
	.align		4
        /*0000*/ 	.byte	0x04, 0x2f
        /*0002*/ 	.short	(.L_3 - .L_2)
	.align		4
.L_2:
        /*0004*/ 	.word	index@(_Z16calexp_nonlinearP7double2dS0_dii)
        /*0008*/ 	.word	0x00000020


	//----- nvinfo : EIATTR_FRAME_SIZE
	.align		4
.L_3:
        /*000c*/ 	.byte	0x04, 0x11
        /*000e*/ 	.short	(.L_5 - .L_4)
	.align		4
.L_4:
        /*0010*/ 	.word	index@($_Z16calexp_nonlinearP7double2dS0_dii$__internal_trig_reduction_slowpathd)
        /*0014*/ 	.word	0x00000028


	//----- nvinfo : EIATTR_FRAME_SIZE
	.align		4
.L_5:
        /*0018*/ 	.byte	0x04, 0x11
        /*001a*/ 	.short	(.L_7 - .L_6)
	.align		4
.L_6:
        /*001c*/ 	.word	index@(_Z16calexp_nonlinearP7double2dS0_dii)
        /*0020*/ 	.word	0x00000028


	//----- nvinfo : EIATTR_REGCOUNT
	.align		4
.L_7:
        /*0024*/ 	.byte	0x04, 0x2f
        /*0026*/ 	.short	(.L_9 - .L_8)
	.align		4
.L_8:
        /*0028*/ 	.word	index@(_Z13calexp_linearP7double2dddddii)
        /*002c*/ 	.word	0x0000001e


	//----- nvinfo : EIATTR_FRAME_SIZE
	.align		4
.L_9:
        /*0030*/ 	.byte	0x04, 0x11
        /*0032*/ 	.short	(.L_11 - .L_10)
	.align		4
.L_10:
        /*0034*/ 	.word	index@($_Z13calexp_linearP7double2dddddii$__internal_trig_reduction_slowpathd)
        /*0038*/ 	.word	0x00000028


	//----- nvinfo : EIATTR_FRAME_SIZE
	.align		4
.L_11:
        /*003c*/ 	.byte	0x04, 0x11
        /*003e*/ 	.short	(.L_13 - .L_12)
	.align		4
.L_12:
        /*0040*/ 	.word	index@($__internal_5_$__cuda_sm20_div_rn_f64_full)
        /*0044*/ 	.word	0x00000028


	//----- nvinfo : EIATTR_FRAME_SIZE
	.align		4
.L_13:
        /*0048*/ 	.byte	0x04, 0x11
        /*004a*/ 	.short	(.L_15 - .L_14)
	.align		4
.L_14:
        /*004c*/ 	.word	index@($__internal_4_$__cuda_sm20_dblrcp_rn_slowpath_v3)
        /*0050*/ 	.word	0x00000028


	//----- nvinfo : EIATTR_FRAME_SIZE
	.align		4
.L_15:
        /*0054*/ 	.byte	0x04, 0x11
        /*0056*/ 	.short	(.L_17 - .L_16)
	.align		4
.L_16:
        /*0058*/ 	.word	index@(_Z13calexp_linearP7double2dddddii)
        /*005c*/ 	.word	0x00000028


	//----- nvinfo : EIATTR_REGCOUNT
	.align		4
.L_17:
        /*0060*/ 	.byte	0x04, 0x2f
        /*0062*/ 	.short	(.L_19 - .L_18)
	.align		4
.L_18:
        /*0064*/ 	.word	index@(_Z12initializeE0P7double2ddddddii)
        /*0068*/ 	.word	0x0000001c


	//----- nvinfo : EIATTR_FRAME_SIZE
	.align		4
.L_19:
        /*006c*/ 	.byte	0x04, 0x11
        /*006e*/ 	.short	(.L_21 - .L_20)
	.align		4
.L_20:
        /*0070*/ 	.word	index@($__internal_3_$__cuda_sm20_div_rn_f64_full)
        /*0074*/ 	.word	0x00000000


	//----- nvinfo : EIATTR_FRAME_SIZE
	.align		4
.L_21:
        /*0078*/ 	.byte	0x04, 0x11
        /*007a*/ 	.short	(.L_23 - .L_22)
	.align		4
.L_22:
        /*007c*/ 	.word	index@(_Z12initializeE0P7double2ddddddii)
        /*0080*/ 	.word	0x00000000


	//----- nvinfo : EIATTR_REGCOUNT
	.align		4
.L_23:
        /*0084*/ 	.byte	0x04, 0x2f
        /*0086*/ 	.short	(.L_25 - .L_24)
	.align		4
.L_24:
        /*0088*/ 	.word	index@(_Z19calphi_omega_linearP7double2S0_ii)
        /*008c*/ 	.word	0x00000020


	//----- nvinfo : EIATTR_FRAME_SIZE
	.align		4
.L_25:
        /*0090*/ 	.byte	0x04, 0x11
        /*0092*/ 	.short	(.L_27 - .L_26)
	.align		4
.L_26:
        /*0094*/ 	.word	index@($__internal_2_$__cuda_sm20_div_rn_f64_full)
        /*0098*/ 	.word	0x00000000


	//----- nvinfo : EIATTR_FRAME_SIZE
	.align		4
.L_27:
        /*009c*/ 	.byte	0x04, 0x11
        /*009e*/ 	.short	(.L_29 - .L_28)
	.align		4
.L_28:
        /*00a0*/ 	.word	index@(_Z19calphi_omega_linearP7double2S0_ii)
        /*00a4*/ 	.word	0x00000000


	//----- nvinfo : EIATTR_REGCOUNT
	.align		4
.L_29:
        /*00a8*/ 	.byte	0x04, 0x2f
        /*00aa*/ 	.short	(.L_31 - .L_30)
	.align		4
.L_30:
        /*00ac*/ 	.word	index@(_Z21calphi_time_nonlinearP7double2S0_S0_ii)
        /*00b0*/ 	.word	0x00000014


	//----- nvinfo : EIATTR_FRAME_SIZE
	.align		4
.L_31:
        /*00b4*/ 	.byte	0x04, 0x11
        /*00b6*/ 	.short	(.L_33 - .L_32)
	.align		4
.L_32:
        /*00b8*/ 	.word	index@(_Z21calphi_time_nonlinearP7double2S0_S0_ii)
        /*00bc*/ 	.word	0x00000000


	//----- nvinfo : EIATTR_REGCOUNT
	.align		4
.L_33:
        /*00c0*/ 	.byte	0x04, 0x2f
        /*00c2*/ 	.short	(.L_35 - .L_34)
	.align		4
.L_34:
        /*00c4*/ 	.word	index@(_Z11calphi_abs2PdP7double2ii)
        /*00c8*/ 	.word	0x0000001c


	//----- nvinfo : EIATTR_FRAME_SIZE
	.align		4
.L_35:
        /*00cc*/ 	.byte	0x04, 0x11
        /*00ce*/ 	.short	(.L_37 - .L_36)
	.align		4
.L_36:
        /*00d0*/ 	.word	index@($__internal_1_$__cuda_sm20_dsqrt_rn_f64_mediumpath_v1)
        /*00d4*/ 	.word	0x00000000


	//----- nvinfo : EIATTR_FRAME_SIZE
	.align		4
.L_37:
        /*00d8*/ 	.byte	0x04, 0x11
        /*00da*/ 	.short	(.L_39 - .L_38)
	.align		4
.L_38:
        /*00dc*/ 	.word	index@($__internal_0_$__cuda_sm20_div_rn_f64_full)
        /*00e0*/ 	.word	0x00000000


	//----- nvinfo : EIATTR_FRAME_SIZE
	.align		4
.L_39:
        /*00e4*/ 	.byte	0x04, 0x11
        /*00e6*/ 	.short	(.L_41 - .L_40)
	.align		4
.L_40:
        /*00e8*/ 	.word	index@(_Z11calphi_abs2PdP7double2ii)
        /*00ec*/ 	.word	0x00000000


	//----- nvinfo : EIATTR_MIN_STACK_SIZE
	.align		4
.L_41:
        /*00f0*/ 	.byte	0x04, 0x12
        /*00f2*/ 	.short	(.L_43 - .L_42)
	.align		4
.L_42:
        /*00f4*/ 	.word	index@(_Z11calphi_abs2PdP7double2ii)
        /*00f8*/ 	.word	0x00000000


	//----- nvinfo : EIATTR_MIN_STACK_SIZE
	.align		4
.L_43:
        /*00fc*/ 	.byte	0x04, 0x12
        /*00fe*/ 	.short	(.L_45 - .L_44)
	.align		4
.L_44:
        /*0100*/ 	.word	index@(_Z21calphi_time_nonlinearP7double2S0_S0_ii)
        /*0104*/ 	.word	0x00000000


	//----- nvinfo : EIATTR_MIN_STACK_SIZE
	.align		4
.L_45:
        /*0108*/ 	.byte	0x04, 0x12
        /*010a*/ 	.short	(.L_47 - .L_46)
	.align		4
.L_46:
        /*010c*/ 	.word	index@(_Z19calphi_omega_linearP7double2S0_ii)
        /*0110*/ 	.word	0x00000000


	//----- nvinfo : EIATTR_MIN_STACK_SIZE
	.align		4
.L_47:
        /*0114*/ 	.byte	0x04, 0x12
        /*0116*/ 	.short	(.L_49 - .L_48)
	.align		4
.L_48:
        /*0118*/ 	.word	index@(_Z12initializeE0P7double2ddddddii)
        /*011c*/ 	.word	0x00000000


	//----- nvinfo : EIATTR_MIN_STACK_SIZE
	.align		4
.L_49:
        /*0120*/ 	.byte	0x04, 0x12
        /*0122*/ 	.short	(.L_51 - .L_50)
	.align		4
.L_50:
        /*0124*/ 	.word	index@(_Z13calexp_linearP7double2dddddii)
        /*0128*/ 	.word	0x00000028


	//----- nvinfo : EIATTR_MIN_STACK_SIZE
	.align		4
.L_51:
        /*012c*/ 	.byte	0x04, 0x12
        /*012e*/ 	.short	(.L_53 - .L_52)
	.align		4
.L_52:
        /*0130*/ 	.word	index@(_Z16calexp_nonlinearP7double2dS0_dii)
        /*0134*/ 	.word	0x00000028
.L_53:


//--------------------- .nv.compat                --------------------------
	.section	.nv.compat,"",@"SHT_CUDA_COMPAT_INFO"
	.align	4
        /*0000*/ 	.byte	0x02, 0x09, 0x00, 0x00, 0x02, 0x02, 0x01, 0x00, 0x02, 0x05, 0x05, 0x00, 0x03, 0x07, 0x01, 0x01
        /*0010*/ 	.byte	0x02, 0x03, 0x00, 0x00, 0x02, 0x06, 0x01, 0x00, 0x04, 0x0b, 0x08, 0x00, 0x01, 0x00, 0x00, 0x00
        /*0020*/ 	.byte	0x00, 0x00, 0x00, 0x00


//--------------------- .nv.info._Z11calphi_abs2PdP7double2ii --------------------------
	.section	.nv.info._Z11calphi_abs2PdP7double2ii,"",@"SHT_CUDA_INFO"
	.sectionflags	@""
	.align	4


	//----- nvinfo : EIATTR_CUDA_API_VERSION
	.align		4
        /*0000*/ 	.byte	0x04, 0x37
        /*0002*/ 	.short	(.L_55 - .L_54)
.L_54:
        /*0004*/ 	.word	0x00000082


	//----- nvinfo : EIATTR_KPARAM_INFO
	.align		4
.L_55:
        /*0008*/ 	.byte	0x04, 0x17
        /*000a*/ 	.short	(.L_57 - .L_56)
.L_56:
        /*000c*/ 	.word	0x00000000
        /*0010*/ 	.short	0x0003
        /*0012*/ 	.short	0x0014
        /*0014*/ 	.byte	0x00, 0xf0, 0x11, 0x00


	//----- nvinfo : EIATTR_KPARAM_INFO
	.align		4
.L_57:
        /*0018*/ 	.byte	0x04, 0x17
        /*001a*/ 	.short	(.L_59 - .L_58)
.L_58:
        /*001c*/ 	.word	0x00000000
        /*0020*/ 	.short	0x0002
        /*0022*/ 	.short	0x0010
        /*0024*/ 	.byte	0x00, 0xf0, 0x11, 0x00


	//----- nvinfo : EIATTR_KPARAM_INFO
	.align		4
.L_59:
        /*0028*/ 	.byte	0x04, 0x17
        /*002a*/ 	.short	(.L_61 - .L_60)
.L_60:
        /*002c*/ 	.word	0x00000000
        /*0030*/ 	.short	0x0001
        /*0032*/ 	.short	0x0008
        /*0034*/ 	.byte	0x00, 0xf5, 0x21, 0x00


	//----- nvinfo : EIATTR_KPARAM_INFO
	.align		4
.L_61:
        /*0038*/ 	.byte	0x04, 0x17
        /*003a*/ 	.short	(.L_63 - .L_62)
.L_62:
        /*003c*/ 	.word	0x00000000
        /*0040*/ 	.short	0x0000
        /*0042*/ 	.short	0x0000
        /*0044*/ 	.byte	0x00, 0xf5, 0x21, 0x00


	//----- nvinfo : EIATTR_SPARSE_MMA_MASK
	.align		4
.L_63:
        /*0048*/ 	.byte	0x03, 0x50
        /*004a*/ 	.short	0x0000


	//----- nvinfo : EIATTR_MAXREG_COUNT
	.align		4
        /*004c*/ 	.byte	0x03, 0x1b
        /*004e*/ 	.short	0x00ff


	//----- nvinfo : EIATTR_MERCURY_ISA_VERSION
	.align		4
        /*0050*/ 	.byte	0x03, 0x5f
        /*0052*/ 	.short	0x0101


	//----- nvinfo : EIATTR_VRC_CTA_INIT_COUNT
	.align		4
        /*0054*/ 	.byte	0x02, 0x4a
	.zero		1
	.zero		1


	//----- nvinfo : EIATTR_EXIT_INSTR_OFFSETS
	.align		4
        /*0058*/ 	.byte	0x04, 0x1c
        /*005a*/ 	.short	(.L_65 - .L_64)


	//   ....[0]....
.L_64:
        /*005c*/ 	.word	0x000000d0


	//   ....[1]....
        /*0060*/ 	.word	0x00000580


	//----- nvinfo : EIATTR_CRS_STACK_SIZE
	.align		4
.L_65:
        /*0064*/ 	.byte	0x04, 0x1e
        /*0066*/ 	.short	(.L_67 - .L_66)
.L_66:
        /*0068*/ 	.word	0x00000000


	//----- nvinfo : EIATTR_CBANK_PARAM_SIZE
	.align		4
.L_67:
        /*006c*/ 	.byte	0x03, 0x19
        /*006e*/ 	.short	0x0018


	//----- nvinfo : EIATTR_PARAM_CBANK
	.align		4
        /*0070*/ 	.byte	0x04, 0x0a
        /*0072*/ 	.short	(.L_69 - .L_68)
	.align		4
.L_68:
        /*0074*/ 	.word	index@(.nv.constant0._Z11calphi_abs2PdP7double2ii)
        /*0078*/ 	.short	0x0380
        /*007a*/ 	.short	0x0018


	//----- nvinfo : EIATTR_SW_WAR
	.align		4
.L_69:
        /*007c*/ 	.byte	0x04, 0x36
        /*007e*/ 	.short	(.L_71 - .L_70)
.L_70:
        /*0080*/ 	.word	0x00000008
.L_71:


//--------------------- .nv.info._Z21calphi_time_nonlinearP7double2S0_S0_ii --------------------------
	.section	.nv.info._Z21calphi_time_nonlinearP7double2S0_S0_ii,"",@"SHT_CUDA_INFO"
	.sectionflags	@""
	.align	4


	//----- nvinfo : EIATTR_CUDA_API_VERSION
	.align		4
        /*0000*/ 	.byte	0x04, 0x37
        /*0002*/ 	.short	(.L_73 - .L_72)
.L_72:
        /*0004*/ 	.word	0x00000082


	//----- nvinfo : EIATTR_KPARAM_INFO
	.align		4
.L_73:
        /*0008*/ 	.byte	0x04, 0x17
        /*000a*/ 	.short	(.L_75 - .L_74)
.L_74:
        /*000c*/ 	.word	0x00000000
        /*0010*/ 	.short	0x0004
        /*0012*/ 	.short	0x001c
        /*0014*/ 	.byte	0x00, 0xf0, 0x11, 0x00


	//----- nvinfo : EIATTR_KPARAM_INFO
	.align		4
.L_75:
        /*0018*/ 	.byte	0x04, 0x17
        /*001a*/ 	.short	(.L_77 - .L_76)
.L_76:
        /*001c*/ 	.word	0x00000000
        /*0020*/ 	.short	0x0003
        /*0022*/ 	.short	0x0018
        /*0024*/ 	.byte	0x00, 0xf0, 0x11, 0x00


	//----- nvinfo : EIATTR_KPARAM_INFO
	.align		4
.L_77:
        /*0028*/ 	.byte	0x04, 0x17
        /*002a*/ 	.short	(.L_79 - .L_78)
.L_78:
        /*002c*/ 	.word	0x00000000
        /*0030*/ 	.short	0x0002
        /*0032*/ 	.short	0x0010
        /*0034*/ 	.byte	0x00, 0xf5, 0x21, 0x00


	//----- nvinfo : EIATTR_KPARAM_INFO
	.align		4
.L_79:
        /*0038*/ 	.byte	0x04, 0x17
        /*003a*/ 	.short	(.L_81 - .L_80)
.L_80:
        /*003c*/ 	.word	0x00000000
        /*0040*/ 	.short	0x0001
        /*0042*/ 	.short	0x0008
        /*0044*/ 	.byte	0x00, 0xf5, 0x21, 0x00


	//----- nvinfo : EIATTR_KPARAM_INFO
	.align		4
.L_81:
        /*0048*/ 	.byte	0x04, 0x17
        /*004a*/ 	.short	(.L_83 - .L_82)
.L_82:
        /*004c*/ 	.word	0x00000000
        /*0050*/ 	.short	0x0000
        /*0052*/ 	.short	0x0000
        /*0054*/ 	.byte	0x00, 0xf5, 0x21, 0x00


	//----- nvinfo : EIATTR_SPARSE_MMA_MASK
	.align		4
.L_83:
        /*0058*/ 	.byte	0x03, 0x50
        /*005a*/ 	.short	0x0000


	//----- nvinfo : EIATTR_MAXREG_COUNT
	.align		4
        /*005c*/ 	.byte	0x03, 0x1b
        /*005e*/ 	.short	0x00ff


	//----- nvinfo : EIATTR_MERCURY_ISA_VERSION
	.align		4
        /*0060*/ 	.byte	0x03, 0x5f
        /*0062*/ 	.short	0x0101


	//----- nvinfo : EIATTR_VRC_CTA_INIT_COUNT
	.align		4
        /*0064*/ 	.byte	0x02, 0x4a
	.zero		1
	.zero		1


	//----- nvinfo : EIATTR_EXIT_INSTR_OFFSETS
	.align		4
        /*0068*/ 	.byte	0x04, 0x1c
        /*006a*/ 	.short	(.L_85 - .L_84)


	//   ....[0]....
.L_84:
        /*006c*/ 	.word	0x000000d0


	//   ....[1]....
        /*0070*/ 	.word	0x000001c0


	//----- nvinfo : EIATTR_CBANK_PARAM_SIZE
	.align		4
.L_85:
        /*0074*/ 	.byte	0x03, 0x19
        /*0076*/ 	.short	0x0020


	//----- nvinfo : EIATTR_PARAM_CBANK
	.align		4
        /*0078*/ 	.byte	0x04, 0x0a
        /*007a*/ 	.short	(.L_87 - .L_86)
	.align		4
.L_86:
        /*007c*/ 	.word	index@(.nv.constant0._Z21calphi_time_nonlinearP7double2S0_S0_ii)
        /*0080*/ 	.short	0x0380
        /*0082*/ 	.short	0x0020


	//----- nvinfo : EIATTR_SW_WAR
	.align		4
.L_87:
        /*0084*/ 	.byte	0x04, 0x36
        /*0086*/ 	.short	(.L_89 - .L_88)
.L_88:
        /*0088*/ 	.word	0x00000008
.L_89:


//--------------------- .nv.info._Z19calphi_omega_linearP7double2S0_ii --------------------------
	.section	.nv.info._Z19calphi_omega_linearP7double2S0_ii,"",@"SHT_CUDA_INFO"
	.sectionflags	@""
	.align	4


	//----- nvinfo : EIATTR_CUDA_API_VERSION
	.align		4
        /*0000*/ 	.byte	0x04, 0x37
        /*0002*/ 	.short	(.L_91 - .L_90)
.L_90:
        /*0004*/ 	.word	0x00000082


	//----- nvinfo : EIATTR_KPARAM_INFO
	.align		4
.L_91:
        /*0008*/ 	.byte	0x04, 0x17
        /*000a*/ 	.short	(.L_93 - .L_92)
.L_92:
        /*000c*/ 	.word	0x00000000
        /*0010*/ 	.short	0x0003
        /*0012*/ 	.short	0x0014
        /*0014*/ 	.byte	0x00, 0xf0, 0x11, 0x00


	//----- nvinfo : EIATTR_KPARAM_INFO
	.align		4
.L_93:
        /*0018*/ 	.byte	0x04, 0x17
        /*001a*/ 	.short	(.L_95 - .L_94)
.L_94:
        /*001c*/ 	.word	0x00000000
        /*0020*/ 	.short	0x0002
        /*0022*/ 	.short	0x0010
        /*0024*/ 	.byte	0x00, 0xf0, 0x11, 0x00


	//----- nvinfo : EIATTR_KPARAM_INFO
	.align		4
.L_95:
        /*0028*/ 	.byte	0x04, 0x17
        /*002a*/ 	.short	(.L_97 - .L_96)
.L_96:
        /*002c*/ 	.word	0x00000000
        /*0030*/ 	.short	0x0001
        /*0032*/ 	.short	0x0008
        /*0034*/ 	.byte	0x00, 0xf5, 0x21, 0x00


	//----- nvinfo : EIATTR_KPARAM_INFO
	.align		4
.L_97:
        /*0038*/ 	.byte	0x04, 0x17
        /*003a*/ 	.short	(.L_99 - .L_98)
.L_98:
        /*003c*/ 	.word	0x00000000
        /*0040*/ 	.short	0x0000
        /*0042*/ 	.short	0x0000
        /*0044*/ 	.byte	0x00, 0xf5, 0x21, 0x00


	//----- nvinfo : EIATTR_SPARSE_MMA_MASK
	.align		4
.L_99:
        /*0048*/ 	.byte	0x03, 0x50
        /*004a*/ 	.short	0x0000


	//----- nvinfo : EIATTR_MAXREG_COUNT
	.align		4
        /*004c*/ 	.byte	0x03, 0x1b
        /*004e*/ 	.short	0x00ff


	//----- nvinfo : EIATTR_MERCURY_ISA_VERSION
	.align		4
        /*0050*/ 	.byte	0x03, 0x5f
        /*0052*/ 	.short	0x0101


	//----- nvinfo : EIATTR_VRC_CTA_INIT_COUNT
	.align		4
        /*0054*/ 	.byte	0x02, 0x4a
	.zero		1
	.zero		1


	//----- nvinfo : EIATTR_EXIT_INSTR_OFFSETS
	.align		4
        /*0058*/ 	.byte	0x04, 0x1c
        /*005a*/ 	.short	(.L_101 - .L_100)


	//   ....[0]....
.L_100:
        /*005c*/ 	.word	0x000000d0


	//   ....[1]....
        /*0060*/ 	.word	0x00000770


	//----- nvinfo : EIATTR_CRS_STACK_SIZE
	.align		4
.L_101:
        /*0064*/ 	.byte	0x04, 0x1e
        /*0066*/ 	.short	(.L_103 - .L_102)
.L_102:
        /*0068*/ 	.word	0x00000000


	//----- nvinfo : EIATTR_CBANK_PARAM_SIZE
	.align		4
.L_103:
        /*006c*/ 	.byte	0x03, 0x19
        /*006e*/ 	.short	0x0018


	//----- nvinfo : EIATTR_PARAM_CBANK
	.align		4
        /*0070*/ 	.byte	0x04, 0x0a
        /*0072*/ 	.short	(.L_105 - .L_104)
	.align		4
.L_104:
        /*0074*/ 	.word	index@(.nv.constant0._Z19calphi_omega_linearP7double2S0_ii)
        /*0078*/ 	.short	0x0380
        /*007a*/ 	.short	0x0018


	//----- nvinfo : EIATTR_SW_WAR
	.align		4
.L_105:
        /*007c*/ 	.byte	0x04, 0x36
        /*007e*/ 	.short	(.L_107 - .L_106)
.L_106:
        /*0080*/ 	.word	0x00000008
.L_107:


//--------------------- .nv.info._Z12initializeE0P7double2ddddddii --------------------------
	.section	.nv.info._Z12initializeE0P7double2ddddddii,"",@"SHT_CUDA_INFO"
	.sectionflags	@""
	.align	4


	//----- nvinfo : EIATTR_CUDA_API_VERSION
	.align		4
        /*0000*/ 	.byte	0x04, 0x37
        /*0002*/ 	.short	(.L_109 - .L_108)
.L_108:
        /*0004*/ 	.word	0x00000082


	//----- nvinfo : EIATTR_KPARAM_INFO
	.align		4
.L_109:
        /*0008*/ 	.byte	0x04, 0x17
        /*000a*/ 	.short	(.L_111 - .L_110)
.L_110:
        /*000c*/ 	.word	0x00000000
        /*0010*/ 	.short	0x0008
        /*0012*/ 	.short	0x003c
        /*0014*/ 	.byte	0x00, 0xf0, 0x11, 0x00


	//----- nvinfo : EIATTR_KPARAM_INFO
	.align		4
.L_111:
        /*0018*/ 	.byte	0x04, 0x17
        /*001a*/ 	.short	(.L_113 - .L_112)
.L_112:
        /*001c*/ 	.word	0x00000000
        /*0020*/ 	.short	0x0007
        /*0022*/ 	.short	0x0038
        /*0024*/ 	.byte	0x00, 0xf0, 0x11, 0x00


	//----- nvinfo : EIATTR_KPARAM_INFO
	.align		4
.L_113:
        /*0028*/ 	.byte	0x04, 0x17
        /*002a*/ 	.short	(.L_115 - .L_114)
.L_114:
        /*002c*/ 	.word	0x00000000
        /*0030*/ 	.short	0x0006
        /*0032*/ 	.short	0x0030
        /*0034*/ 	.byte	0x00, 0xf0, 0x21, 0x00


	//----- nvinfo : EIATTR_KPARAM_INFO
	.align		4
.L_115:
        /*0038*/ 	.byte	0x04, 0x17
        /*003a*/ 	.short	(.L_117 - .L_116)
.L_116:
        /*003c*/ 	.word	0x00000000
        /*0040*/ 	.short	0x0005
        /*0042*/ 	.short	0x0028
        /*0044*/ 	.byte	0x00, 0xf0, 0x21, 0x00


	//----- nvinfo : EIATTR_KPARAM_INFO
	.align		4
.L_117:
        /*0048*/ 	.byte	0x04, 0x17
        /*004a*/ 	.short	(.L_119 - .L_118)
.L_118:
        /*004c*/ 	.word	0x00000000
        /*0050*/ 	.short	0x0004
        /*0052*/ 	.short	0x0020
        /*0054*/ 	.byte	0x00, 0xf0, 0x21, 0x00


	//----- nvinfo : EIATTR_KPARAM_INFO
	.align		4
.L_119:
        /*0058*/ 	.byte	0x04, 0x17
        /*005a*/ 	.short	(.L_121 - .L_120)
.L_120:
        /*005c*/ 	.word	0x00000000
        /*0060*/ 	.short	0x0003
        /*0062*/ 	.short	0x0018
        /*0064*/ 	.byte	0x00, 0xf0, 0x21, 0x00


	//----- nvinfo : EIATTR_KPARAM_INFO
	.align		4
.L_121:
        /*0068*/ 	.byte	0x04, 0x17
        /*006a*/ 	.short	(.L_123 - .L_122)
.L_122:
        /*006c*/ 	.word	0x00000000
        /*0070*/ 	.short	0x0002
        /*0072*/ 	.short	0x0010
        /*0074*/ 	.byte	0x00, 0xf0, 0x21, 0x00


	//----- nvinfo : EIATTR_KPARAM_INFO
	.align		4
.L_123:
        /*0078*/ 	.byte	0x04, 0x17
        /*007a*/ 	.short	(.L_125 - .L_124)
.L_124:
        /*007c*/ 	.word	0x00000000
        /*0080*/ 	.short	0x0001
        /*0082*/ 	.short	0x0008
        /*0084*/ 	.byte	0x00, 0xf0, 0x21, 0x00


	//----- nvinfo : EIATTR_KPARAM_INFO
	.align		4
.L_125:
        /*0088*/ 	.byte	0x04, 0x17
        /*008a*/ 	.short	(.L_127 - .L_126)
.L_126:
        /*008c*/ 	.word	0x00000000
        /*0090*/ 	.short	0x0000
        /*0092*/ 	.short	0x0000
        /*0094*/ 	.byte	0x00, 0xf5, 0x21, 0x00


	//----- nvinfo : EIATTR_SPARSE_MMA_MASK
	.align		4
.L_127:
        /*0098*/ 	.byte	0x03, 0x50
        /*009a*/ 	.short	0x0000


	//----- nvinfo : EIATTR_MAXREG_COUNT
	.align		4
        /*009c*/ 	.byte	0x03, 0x1b
        /*009e*/ 	.short	0x00ff


	//----- nvinfo : EIATTR_MERCURY_ISA_VERSION
	.align		4
        /*00a0*/ 	.byte	0x03, 0x5f
        /*00a2*/ 	.short	0x0101


	//----- nvinfo : EIATTR_VRC_CTA_INIT_COUNT
	.align		4
        /*00a4*/ 	.byte	0x02, 0x4a
	.zero		1
	.zero		1


	//----- nvinfo : EIATTR_EXIT_INSTR_OFFSETS
	.align		4
        /*00a8*/ 	.byte	0x04, 0x1c
        /*00aa*/ 	.short	(.L_129 - .L_128)


	//   ....[0]....
.L_128:
        /*00ac*/ 	.word	0x000000c0


	//   ....[1]....
        /*00b0*/ 	.word	0x00001020


	//----- nvinfo : EIATTR_CRS_STACK_SIZE
	.align		4
.L_129:
        /*00b4*/ 	.byte	0x04, 0x1e
        /*00b6*/ 	.short	(.L_131 - .L_130)
.L_130:
        /*00b8*/ 	.word	0x00000000


	//----- nvinfo : EIATTR_CBANK_PARAM_SIZE
	.align		4
.L_131:
        /*00bc*/ 	.byte	0x03, 0x19
        /*00be*/ 	.short	0x0040


	//----- nvinfo : EIATTR_PARAM_CBANK
	.align		4
        /*00c0*/ 	.byte	0x04, 0x0a
        /*00c2*/ 	.short	(.L_133 - .L_132)
	.align		4
.L_132:
        /*00c4*/ 	.word	index@(.nv.constant0._Z12initializeE0P7double2ddddddii)
        /*00c8*/ 	.short	0x0380
        /*00ca*/ 	.short	0x0040


	//----- nvinfo : EIATTR_SW_WAR
	.align		4
.L_133:
        /*00cc*/ 	.byte	0x04, 0x36
        /*00ce*/ 	.short	(.L_135 - .L_134)
.L_134:
        /*00d0*/ 	.word	0x00000008
.L_135:


//--------------------- .nv.info._Z13calexp_linearP7double2dddddii --------------------------
	.section	.nv.info._Z13calexp_linearP7double2dddddii,"",@"SHT_CUDA_INFO"
	.sectionflags	@""
	.align	4


	//----- nvinfo : EIATTR_CUDA_API_VERSION
	.align		4
        /*0000*/ 	.byte	0x04, 0x37
        /*0002*/ 	.short	(.L_137 - .L_136)
.L_136:
        /*0004*/ 	.word	0x00000082


	//----- nvinfo : EIATTR_KPARAM_INFO
	.align		4
.L_137:
        /*0008*/ 	.byte	0x04, 0x17
        /*000a*/ 	.short	(.L_139 - .L_138)
.L_138:
        /*000c*/ 	.word	0x00000000
        /*0010*/ 	.short	0x0007
        /*0012*/ 	.short	0x0034
        /*0014*/ 	.byte	0x00, 0xf0, 0x11, 0x00


	//----- nvinfo : EIATTR_KPARAM_INFO
	.align		4
.L_139:
        /*0018*/ 	.byte	0x04, 0x17
        /*001a*/ 	.short	(.L_141 - .L_140)
.L_140:
        /*001c*/ 	.word	0x00000000
        /*0020*/ 	.short	0x0006
        /*0022*/ 	.short	0x0030
        /*0024*/ 	.byte	0x00, 0xf0, 0x11, 0x00


	//----- nvinfo : EIATTR_KPARAM_INFO
	.align		4
.L_141:
        /*0028*/ 	.byte	0x04, 0x17
        /*002a*/ 	.short	(.L_143 - .L_142)
.L_142:
        /*002c*/ 	.word	0x00000000
        /*0030*/ 	.short	0x0005
        /*0032*/ 	.short	0x0028
        /*0034*/ 	.byte	0x00, 0xf0, 0x21, 0x00


	//----- nvinfo : EIATTR_KPARAM_INFO
	.align		4
.L_143:
        /*0038*/ 	.byte	0x04, 0x17
        /*003a*/ 	.short	(.L_145 - .L_144)
.L_144:
        /*003c*/ 	.word	0x00000000
        /*0040*/ 	.short	0x0004
        /*0042*/ 	.short	0x0020
        /*0044*/ 	.byte	0x00, 0xf0, 0x21, 0x00


	//----- nvinfo : EIATTR_KPARAM_INFO
	.align		4
.L_145:
        /*0048*/ 	.byte	0x04, 0x17
        /*004a*/ 	.short	(.L_147 - .L_146)
.L_146:
        /*004c*/ 	.word	0x00000000
        /*0050*/ 	.short	0x0003
        /*0052*/ 	.short	0x0018
        /*0054*/ 	.byte	0x00, 0xf0, 0x21, 0x00


	//----- nvinfo : EIATTR_KPARAM_INFO
	.align		4
.L_147:
        /*0058*/ 	.byte	0x04, 0x17
        /*005a*/ 	.short	(.L_149 - .L_148)
.L_148:
        /*005c*/ 	.word	0x00000000
        /*0060*/ 	.short	0x0002
        /*0062*/ 	.short	0x0010
        /*0064*/ 	.byte	0x00, 0xf0, 0x21, 0x00


	//----- nvinfo : EIATTR_KPARAM_INFO
	.align		4
.L_149:
        /*0068*/ 	.byte	0x04, 0x17
        /*006a*/ 	.short	(.L_151 - .L_150)
.L_150:
        /*006c*/ 	.word	0x00000000
        /*0070*/ 	.short	0x0001
        /*0072*/ 	.short	0x0008
        /*0074*/ 	.byte	0x00, 0xf0, 0x21, 0x00


	//----- nvinfo : EIATTR_KPARAM_INFO
	.align		4
.L_151:
        /*0078*/ 	.byte	0x04, 0x17
        /*007a*/ 	.short	(.L_153 - .L_152)
.L_152:
        /*007c*/ 	.word	0x00000000
        /*0080*/ 	.short	0x0000
        /*0082*/ 	.short	0x0000
        /*0084*/ 	.byte	0x00, 0xf5, 0x21, 0x00


	//----- nvinfo : EIATTR_SPARSE_MMA_MASK
	.align		4
.L_153:
        /*0088*/ 	.byte	0x03, 0x50
        /*008a*/ 	.short	0x0000


	//----- nvinfo : EIATTR_MAXREG_COUNT
	.align		4
        /*008c*/ 	.byte	0x03, 0x1b
        /*008e*/ 	.short	0x00ff


	//----- nvinfo : EIATTR_MERCURY_ISA_VERSION
	.align		4
        /*0090*/ 	.byte	0x03, 0x5f
        /*0092*/ 	.short	0x0101


	//----- nvinfo : EIATTR_VRC_CTA_INIT_COUNT
	.align		4
        /*0094*/ 	.byte	0x02, 0x4a
	.zero		1
	.zero		1


	//----- nvinfo : EIATTR_EXIT_INSTR_OFFSETS
	.align		4
        /*0098*/ 	.byte	0x04, 0x1c
        /*009a*/ 	.short	(.L_155 - .L_154)


	//   ....[0]....
.L_154:
        /*009c*/ 	.word	0x000000d0


	//   ....[1]....
        /*00a0*/ 	.word	0x000010d0


	//----- nvinfo : EIATTR_CRS_STACK_SIZE
	.align		4
.L_155:
        /*00a4*/ 	.byte	0x04, 0x1e
        /*00a6*/ 	.short	(.L_157 - .L_156)
.L_156:
        /*00a8*/ 	.word	0x00000000


	//----- nvinfo : EIATTR_CBANK_PARAM_SIZE
	.align		4
.L_157:
        /*00ac*/ 	.byte	0x03, 0x19
        /*00ae*/ 	.short	0x0038


	//----- nvinfo : EIATTR_PARAM_CBANK
	.align		4
        /*00b0*/ 	.byte	0x04, 0x0a
        /*00b2*/ 	.short	(.L_159 - .L_158)
	.align		4
.L_158:
        /*00b4*/ 	.word	index@(.nv.constant0._Z13calexp_linearP7double2dddddii)
        /*00b8*/ 	.short	0x0380
        /*00ba*/ 	.short	0x0038


	//----- nvinfo : EIATTR_SW_WAR
	.align		4
.L_159:
        /*00bc*/ 	.byte	0x04, 0x36
        /*00be*/ 	.short	(.L_161 - .L_160)
.L_160:
        /*00c0*/ 	.word	0x00000008
.L_161:


//--------------------- .nv.info._Z16calexp_nonlinearP7double2dS0_dii --------------------------
	.section	.nv.info._Z16calexp_nonlinearP7double2dS0_dii,"",@"SHT_CUDA_INFO"
	.sectionflags	@""
	.align	4


	//----- nvinfo : EIATTR_CUDA_API_VERSION
	.align		4
        /*0000*/ 	.byte	0x04, 0x37
        /*0002*/ 	.short	(.L_163 - .L_162)
.L_162:
        /*0004*/ 	.word	0x00000082


	//----- nvinfo : EIATTR_KPARAM_INFO
	.align		4
.L_163:
        /*0008*/ 	.byte	0x04, 0x17
        /*000a*/ 	.short	(.L_165 - .L_164)
.L_164:
        /*000c*/ 	.word	0x00000000
        /*0010*/ 	.short	0x0005
        /*0012*/ 	.short	0x0024
        /*0014*/ 	.byte	0x00, 0xf0, 0x11, 0x00


	//----- nvinfo : EIATTR_KPARAM_INFO
	.align		4
.L_165:
        /*0018*/ 	.byte	0x04, 0x17
        /*001a*/ 	.short	(.L_167 - .L_166)
.L_166:
        /*001c*/ 	.word	0x00000000
        /*0020*/ 	.short	0x0004
        /*0022*/ 	.short	0x0020
        /*0024*/ 	.byte	0x00, 0xf0, 0x11, 0x00


	//----- nvinfo : EIATTR_KPARAM_INFO
	.align		4
.L_167:
        /*0028*/ 	.byte	0x04, 0x17
        /*002a*/ 	.short	(.L_169 - .L_168)
.L_168:
        /*002c*/ 	.word	0x00000000
        /*0030*/ 	.short	0x0003
        /*0032*/ 	.short	0x0018
        /*0034*/ 	.byte	0x00, 0xf0, 0x21, 0x00


	//----- nvinfo : EIATTR_KPARAM_INFO
	.align		4
.L_169:
        /*0038*/ 	.byte	0x04, 0x17
        /*003a*/ 	.short	(.L_171 - .L_170)
.L_170:
        /*003c*/ 	.word	0x00000000
        /*0040*/ 	.short	0x0002
        /*0042*/ 	.short	0x0010
        /*0044*/ 	.byte	0x00, 0xf5, 0x21, 0x00


	//----- nvinfo : EIATTR_KPARAM_INFO
	.align		4
.L_171:
        /*0048*/ 	.byte	0x04, 0x17
        /*004a*/ 	.short	(.L_173 - .L_172)
.L_172:
        /*004c*/ 	.word	0x00000000
        /*0050*/ 	.short	0x0001
        /*0052*/ 	.short	0x0008
        /*0054*/ 	.byte	0x00, 0xf0, 0x21, 0x00


	//----- nvinfo : EIATTR_KPARAM_INFO
	.align		4
.L_173:
        /*0058*/ 	.byte	0x04, 0x17
        /*005a*/ 	.short	(.L_175 - .L_174)
.L_174:
        /*005c*/ 	.word	0x00000000
        /*0060*/ 	.short	0x0000
        /*0062*/ 	.short	0x0000
        /*0064*/ 	.byte	0x00, 0xf5, 0x21, 0x00


	//----- nvinfo : EIATTR_SPARSE_MMA_MASK
	.align		4
.L_175:
        /*0068*/ 	.byte	0x03, 0x50
        /*006a*/ 	.short	0x0000


	//----- nvinfo : EIATTR_MAXREG_COUNT
	.align		4
        /*006c*/ 	.byte	0x03, 0x1b
        /*006e*/ 	.short	0x00ff


	//----- nvinfo : EIATTR_MERCURY_ISA_VERSION
	.align		4
        /*0070*/ 	.byte	0x03, 0x5f
        /*0072*/ 	.short	0x0101


	//----- nvinfo : EIATTR_VRC_CTA_INIT_COUNT
	.align		4
        /*0074*/ 	.byte	0x02, 0x4a
	.zero		1
	.zero		1


	//----- nvinfo : EIATTR_EXIT_INSTR_OFFSETS
	.align		4
        /*0078*/ 	.byte	0x04, 0x1c
        /*007a*/ 	.short	(.L_177 - .L_176)


	//   ....[0]....
.L_176:
        /*007c*/ 	.word	0x000000e0


	//   ....[1]....
        /*0080*/ 	.word	0x00000c00


	//----- nvinfo : EIATTR_CRS_STACK_SIZE
	.align		4
.L_177:
        /*0084*/ 	.byte	0x04, 0x1e
        /*0086*/ 	.short	(.L_179 - .L_178)
.L_178:
        /*0088*/ 	.word	0x00000000


	//----- nvinfo : EIATTR_CBANK_PARAM_SIZE
	.align		4
.L_179:
        /*008c*/ 	.byte	0x03, 0x19
        /*008e*/ 	.short	0x0028


	//----- nvinfo : EIATTR_PARAM_CBANK
	.align		4
        /*0090*/ 	.byte	0x04, 0x0a
        /*0092*/ 	.short	(.L_181 - .L_180)
	.align		4
.L_180:
        /*0094*/ 	.word	index@(.nv.constant0._Z16calexp_nonlinearP7double2dS0_dii)
        /*0098*/ 	.short	0x0380
        /*009a*/ 	.short	0x0028


	//----- nvinfo : EIATTR_SW_WAR
	.align		4
.L_181:
        /*009c*/ 	.byte	0x04, 0x36
        /*009e*/ 	.short	(.L_183 - .L_182)
.L_182:
        /*00a0*/ 	.word	0x00000008
.L_183:


//--------------------- .nv.callgraph             --------------------------
	.section	.nv.callgraph,"",@"SHT_CUDA_CALLGRAPH"
	.align	4
	.sectionentsize	8
	.align		4
        /*0000*/ 	.word	0x00000000
	.align		4
        /*0004*/ 	.word	0xffffffff
	.align		4
        /*0008*/ 	.word	0x00000000
	.align		4
        /*000c*/ 	.word	0xfffffffe
	.align		4
        /*0010*/ 	.word	0x00000000
	.align		4
        /*0014*/ 	.word	0xfffffffd
	.align		4
        /*0018*/ 	.word	0x00000000
	.align		4
        /*001c*/ 	.word	0xfffffffc


//--------------------- .nv.constant4             --------------------------
	.section	.nv.constant4,"a",@progbits
	.align	8
	.align		8
.nv.constant4:
        /*0000*/ 	.dword	__cudart_i2opi_d
	.align		8
        /*0008*/ 	.dword	__cudart_sin_cos_coeffs


//--------------------- .text._Z11calphi_abs2PdP7double2ii --------------------------
	.section	.text._Z11calphi_abs2PdP7double2ii,"ax",@progbits
	.align	128
        .global         _Z11calphi_abs2PdP7double2ii
        .type           _Z11calphi_abs2PdP7double2ii,@function
        .size           _Z11calphi_abs2PdP7double2ii,(.L_x_88 - _Z11calphi_abs2PdP7double2ii)
        .other          _Z11calphi_abs2PdP7double2ii,@"STO_CUDA_ENTRY STV_DEFAULT"
_Z11calphi_abs2PdP7double2ii:
.text._Z11calphi_abs2PdP7double2ii:
[----:B------:R-:W-:Y:S01]  /*0000*/  LDC R1, c[0x0][0x37c] ;  /* 0x0000df00ff017b82 */ /* 0x000fe20000000800 */
[----:B------:R-:W0:Y:S07]  /*0010*/  S2R R3, SR_TID.Y ;  /* 0x0000000000037919 */ /* 0x000e2e0000002200 */
[----:B------:R-:W1:Y:S01]  /*0020*/  LDC R5, c[0x0][0x360] ;  /* 0x0000d800ff057b82 */ /* 0x000e620000000800 */
[----:B------:R-:W2:Y:S01]  /*0030*/  LDCU.64 UR6, c[0x0][0x390] ;  /* 0x00007200ff0677ac */ /* 0x000ea20008000a00 */
[----:B------:R-:W1:Y:S06]  /*0040*/  S2R R2, SR_TID.X ;  /* 0x0000000000027919 */ /* 0x000e6c0000002100 */
[----:B------:R-:W0:Y:S08]  /*0050*/  S2UR UR5, SR_CTAID.Y ;  /* 0x00000000000579c3 */ /* 0x000e300000002600 */
[----:B------:R-:W0:Y:S08]  /*0060*/  LDC R0, c[0x0][0x364] ;  /* 0x0000d900ff007b82 */ /* 0x000e300000000800 */
[----:B------:R-:W1:Y:S01]  /*0070*/  S2UR UR4, SR_CTAID.X ;  /* 0x00000000000479c3 */ /* 0x000e620000002500 */
[----:B0-----:R-:W-:-:S05]  /*0080*/  IMAD R3, R0, UR5, R3 ;  /* 0x0000000500037c24 */ /* 0x001fca000f8e0203 */
[----:B--2---:R-:W-:Y:S01]  /*0090*/  ISETP.GE.AND P0, PT, R3, UR7, PT ;  /* 0x0000000703007c0c */ /* 0x004fe2000bf06270 */
[----:B-1----:R-:W-:-:S05]  /*00a0*/  IMAD R2, R5, UR4, R2 ;  /* 0x0000000405027c24 */ /* 0x002fca000f8e0202 */
[----:B------:R-:W-:Y:S01]  /*00b0*/  ISETP.GE.OR P0, PT, R2, UR6, P0 ;  /* 0x0000000602007c0c */ /* 0x000fe20008706670 */
[----:B------:R-:W-:-:S12]  /*00c0*/  IMAD R2, R3, UR6, R2 ;  /* 0x0000000603027c24 */ /* 0x000fd8000f8e0202 */
[----:B------:R-:W-:Y:S05]  /*00d0*/  @P0 EXIT ;  /* 0x000000000000094d */ /* 0x000fea0003800000 */
[----:B------:R-:W0:Y:S01]  /*00e0*/  LDC.64 R8, c[0x0][0x388] ;  /* 0x0000e200ff087b82 */ /* 0x000e220000000a00 */
[----:B------:R-:W1:Y:S01]  /*00f0*/  LDCU.64 UR4, c[0x0][0x358] ;  /* 0x00006b00ff0477ac */ /* 0x000e620008000a00 */
[----:B0-----:R-:W-:-:S06]  /*0100*/  IMAD.WIDE R8, R2, 0x10, R8 ;  /* 0x0000001002087825 */ /* 0x001fcc00078e0208 */
[----:B-1----:R-:W2:Y:S01]  /*0110*/  LDG.E.128 R8, desc[UR4][R8.64] ;  /* 0x0000000408087981 */ /* 0x002ea2000c1e1d00 */
[----:B------:R-:W-:Y:S01]  /*0120*/  IMAD.MOV.U32 R4, RZ, RZ, 0x1 ;  /* 0x00000001ff047424 */ /* 0x000fe200078e00ff */
[----:B------:R-:W-:Y:S01]  /*0130*/  BSSY.RECONVERGENT B0, `(.L_x_0) ;  /* 0x0000019000007945 */ /* 0x000fe20003800200 */
[----:B--2---:R-:W-:Y:S02]  /*0140*/  DADD R12, -RZ, |R8| ;  /* 0x00000000ff0c7229 */ /* 0x004fe40000000508 */
[--C-:B------:R-:W-:Y:S02]  /*0150*/  DADD R14, -RZ, |R10|.reuse ;  /* 0x00000000ff0e7229 */ /* 0x100fe4000000050a */
[----:B------:R-:W-:-:S08]  /*0160*/  DSETP.GT.AND P0, PT, |R8|, |R10|, PT ;  /* 0x4000000a0800722a */ /* 0x000fd00003f04200 */
[----:B------:R-:W-:Y:S02]  /*0170*/  FSEL R21, R13, R15, P0 ;  /* 0x0000000f0d157208 */ /* 0x000fe40000000000 */
[----:B------:R-:W-:Y:S02]  /*0180*/  FSEL R20, R12, R14, P0 ;  /* 0x0000000e0c147208 */ /* 0x000fe40000000000 */
[----:B------:R-:W0:Y:S01]  /*0190*/  MUFU.RCP64H R5, R21 ;  /* 0x0000001500057308 */ /* 0x000e220000001800 */
[----:B------:R-:W-:Y:S02]  /*01a0*/  FSEL R22, R14, R12, P0 ;  /* 0x0000000c0e167208 */ /* 0x000fe40000000000 */
[----:B------:R-:W-:-:S04]  /*01b0*/  FSEL R23, R15, R13, P0 ;  /* 0x0000000d0f177208 */ /* 0x000fc80000000000 */
[----:B------:R-:W-:Y:S01]  /*01c0*/  FSETP.GEU.AND P1, PT, |R23|, 6.5827683646048100446e-37, PT ;  /* 0x036000001700780b */ /* 0x000fe20003f2e200 */
[----:B0-----:R-:W-:-:S08]  /*01d0*/  DFMA R6, -R20, R4, 1 ;  /* 0x3ff000001406742b */ /* 0x001fd00000000104 */
[----:B------:R-:W-:-:S08]  /*01e0*/  DFMA R6, R6, R6, R6 ;  /* 0x000000060606722b */ /* 0x000fd00000000006 */
[----:B------:R-:W-:-:S08]  /*01f0*/  DFMA R6, R4, R6, R4 ;  /* 0x000000060406722b */ /* 0x000fd00000000004 */
[----:B------:R-:W-:-:S08]  /*0200*/  DFMA R4, -R20, R6, 1 ;  /* 0x3ff000001404742b */ /* 0x000fd00000000106 */
[----:B------:R-:W-:-:S08]  /*0210*/  DFMA R4, R6, R4, R6 ;  /* 0x000000040604722b */ /* 0x000fd00000000006 */
[----:B------:R-:W-:-:S08]  /*0220*/  DMUL R6, R4, R22 ;  /* 0x0000001604067228 */ /* 0x000fd00000000000 */
[----:B------:R-:W-:-:S08]  /*0230*/  DFMA R12, -R20, R6, R22 ;  /* 0x00000006140c722b */ /* 0x000fd00000000116 */
[----:B------:R-:W-:-:S10]  /*0240*/  DFMA R4, R4, R12, R6 ;  /* 0x0000000c0404722b */ /* 0x000fd40000000006 */
[----:B------:R-:W-:-:S05]  /*0250*/  FFMA R0, RZ, R21, R5 ;  /* 0x00000015ff007223 */ /* 0x000fca0000000005 */
[----:B------:R-:W-:-:S13]  /*0260*/  FSETP.GT.AND P0, PT, |R0|, 1.469367938527859385e-39, PT ;  /* 0x001000000000780b */ /* 0x000fda0003f04200 */
[----:B------:R-:W-:Y:S05]  /*0270*/  @P0 BRA P1, `(.L_x_1) ;  /* 0x0000000000100947 */ /* 0x000fea0000800000 */
[----:B------:R-:W-:-:S07]  /*0280*/  MOV R0, 0x2a0 ;  /* 0x000002a000007802 */ /* 0x000fce0000000f00 */
[----:B------:R-:W-:Y:S05]  /*0290*/  CALL.REL.NOINC `($__internal_0_$__cuda_sm20_div_rn_f64_full) ;  /* 0x0000000000bc7944 */ /* 0x000fea0003c00000 */
[----:B------:R-:W-:Y:S02]  /*02a0*/  IMAD.MOV.U32 R4, RZ, RZ, R3 ;  /* 0x000000ffff047224 */ /* 0x000fe400078e0003 */
[----:B------:R-:W-:-:S07]  /*02b0*/  IMAD.MOV.U32 R5, RZ, RZ, R6 ;  /* 0x000000ffff057224 */ /* 0x000fce00078e0006 */
.L_x_1:
[----:B------:R-:W-:Y:S05]  /*02c0*/  BSYNC.RECONVERGENT B0 ;  /* 0x0000000000007941 */ /* 0x000fea0003800200 */
.L_x_0:
[----:B------:R-:W-:Y:S01]  /*02d0*/  DFMA R4, R4, R4, 1 ;  /* 0x3ff000000404742b */ /* 0x000fe20000000004 */
[----:B------:R-:W-:Y:S01]  /*02e0*/  IMAD.MOV.U32 R14, RZ, RZ, 0x0 ;  /* 0x00000000ff0e7424 */ /* 0x000fe200078e00ff */
[----:B------:R-:W-:Y:S01]  /*02f0*/  BSSY.RECONVERGENT B0, `(.L_x_2) ;  /* 0x0000012000007945 */ /* 0x000fe20003800200 */
[----:B------:R-:W-:-:S03]  /*0300*/  IMAD.MOV.U32 R15, RZ, RZ, 0x3fd80000 ;  /* 0x3fd80000ff0f7424 */ /* 0x000fc600078e00ff */
[----:B------:R-:W0:Y:S04]  /*0310*/  MUFU.RSQ64H R7, R5 ;  /* 0x0000000500077308 */ /* 0x000e280000001c00 */
[----:B------:R-:W-:-:S05]  /*0320*/  VIADD R6, R5, 0xfcb00000 ;  /* 0xfcb0000005067836 */ /* 0x000fca0000000000 */
[----:B------:R-:W-:Y:S01]  /*0330*/  ISETP.GE.U32.AND P0, PT, R6, 0x7ca00000, PT ;  /* 0x7ca000000600780c */ /* 0x000fe20003f06070 */
[----:B0-----:R-:W-:-:S08]  /*0340*/  DMUL R12, R6, R6 ;  /* 0x00000006060c7228 */ /* 0x001fd00000000000 */
[----:B------:R-:W-:-:S08]  /*0350*/  DFMA R12, R4, -R12, 1 ;  /* 0x3ff00000040c742b */ /* 0x000fd0000000080c */
[----:B------:R-:W-:Y:S02]  /*0360*/  DFMA R14, R12, R14, 0.5 ;  /* 0x3fe000000c0e742b */ /* 0x000fe4000000000e */
[----:B------:R-:W-:-:S08]  /*0370*/  DMUL R12, R6, R12 ;  /* 0x0000000c060c7228 */ /* 0x000fd00000000000 */
[----:B------:R-:W-:-:S08]  /*0380*/  DFMA R24, R14, R12, R6 ;  /* 0x0000000c0e18722b */ /* 0x000fd00000000006 */
[----:B------:R-:W-:Y:S02]  /*0390*/  DMUL R12, R4, R24 ;  /* 0x00000018040c7228 */ /* 0x000fe40000000000 */
[----:B------:R-:W-:Y:S02]  /*03a0*/  VIADD R19, R25, 0xfff00000 ;  /* 0xfff0000019137836 */ /* 0x000fe40000000000 */
[----:B------:R-:W-:-:S04]  /*03b0*/  IMAD.MOV.U32 R18, RZ, RZ, R24 ;  /* 0x000000ffff127224 */ /* 0x000fc800078e0018 */
[----:B------:R-:W-:-:S08]  /*03c0*/  DFMA R14, R12, -R12, R4 ;  /* 0x8000000c0c0e722b */ /* 0x000fd00000000004 */
[----:B------:R-:W-:Y:S01]  /*03d0*/  DFMA R16, R14, R18, R12 ;  /* 0x000000120e10722b */ /* 0x000fe2000000000c */
[----:B------:R-:W-:Y:S10]  /*03e0*/  @!P0 BRA `(.L_x_3) ;  /* 0x0000000000088947 */ /* 0x000ff40003800000 */
[----:B------:R-:W-:-:S07]  /*03f0*/  MOV R0, 0x410 ;  /* 0x0000041000007802 */ /* 0x000fce0000000f00 */
[----:B------:R-:W-:Y:S05]  /*0400*/  CALL.REL.NOINC `($__internal_1_$__cuda_sm20_dsqrt_rn_f64_mediumpath_v1) ;  /* 0x0000000400d47944 */ /* 0x000fea0003c00000 */
.L_x_3:
[----:B------:R-:W-:Y:S05]  /*0410*/  BSYNC.RECONVERGENT B0 ;  /* 0x0000000000007941 */ /* 0x000fea0003800200 */
.L_x_2:
[----:B------:R-:W-:Y:S01]  /*0420*/  DSETP.MAX.AND P0, P1, R20, R22, PT ;  /* 0x000000161400722a */ /* 0x000fe2000390f000 */
[----:B------:R-:W-:Y:S01]  /*0430*/  IMAD.MOV.U32 R0, RZ, RZ, R21 ;  /* 0x000000ffff007224 */ /* 0x000fe200078e0015 */
[----:B------:R-:W0:Y:S01]  /*0440*/  LDC.64 R6, c[0x0][0x380] ;  /* 0x0000e000ff067b82 */ /* 0x000e220000000a00 */
[----:B------:R-:W-:Y:S01]  /*0450*/  IMAD.MOV.U32 R5, RZ, RZ, R22 ;  /* 0x000000ffff057224 */ /* 0x000fe200078e0016 */
[----:B------:R-:W-:Y:S01]  /*0460*/  DADD R8, |R8|, |R10| ;  /* 0x0000000008087229 */ /* 0x000fe2000000060a */
[----:B------:R-:W-:Y:S01]  /*0470*/  UMOV UR6, 0xffffffff ;  /* 0xffffffff00067882 */ /* 0x000fe20000000000 */
[----:B------:R-:W-:Y:S01]  /*0480*/  FSEL R3, R0, R23, P0 ;  /* 0x0000001700037208 */ /* 0x000fe20000000000 */
[----:B------:R-:W-:Y:S01]  /*0490*/  IMAD.MOV.U32 R0, RZ, RZ, R20 ;  /* 0x000000ffff007224 */ /* 0x000fe200078e0014 */
[----:B------:R-:W-:Y:S01]  /*04a0*/  DMUL R16, R20, R16 ;  /* 0x0000001014107228 */ /* 0x000fe20000000000 */
[----:B------:R-:W-:-:S03]  /*04b0*/  UMOV UR7, 0x7fefffff ;  /* 0x7fefffff00077882 */ /* 0x000fc60000000000 */
[----:B------:R-:W-:Y:S02]  /*04c0*/  SEL R4, R0, R5, P0 ;  /* 0x0000000500047207 */ /* 0x000fe40000000000 */
[----:B------:R-:W-:Y:S01]  /*04d0*/  @P1 LOP3.LUT R3, R23, 0x80000, RZ, 0xfc, !PT ;  /* 0x0008000017031812 */ /* 0x000fe200078efcff */
[----:B------:R-:W-:-:S04]  /*04e0*/  DSETP.NEU.AND P1, PT, R20, RZ, PT ;  /* 0x000000ff1400722a */ /* 0x000fc80003f2d000 */
[----:B------:R-:W-:Y:S02]  /*04f0*/  IMAD.MOV.U32 R5, RZ, RZ, R3 ;  /* 0x000000ffff057224 */ /* 0x000fe400078e0003 */
[----:B------:R-:W-:-:S04]  /*0500*/  FSEL R17, R9, R17, !P1 ;  /* 0x0000001109117208 */ /* 0x000fc80004800000 */
[----:B------:R-:W-:Y:S01]  /*0510*/  DSETP.GT.AND P0, PT, R4, UR6, PT ;  /* 0x0000000604007e2a */ /* 0x000fe2000bf04000 */
[----:B0-----:R-:W-:Y:S01]  /*0520*/  IMAD.WIDE R2, R2, 0x8, R6 ;  /* 0x0000000802027825 */ /* 0x001fe200078e0206 */
[----:B------:R-:W-:-:S04]  /*0530*/  FSEL R5, R8, R16, !P1 ;  /* 0x0000001008057208 */ /* 0x000fc80004800000 */
[----:B------:R-:W-:Y:S02]  /*0540*/  FSEL R4, R8, R5, P0 ;  /* 0x0000000508047208 */ /* 0x000fe40000000000 */
[----:B------:R-:W-:-:S06]  /*0550*/  FSEL R5, R9, R17, P0 ;  /* 0x0000001109057208 */ /* 0x000fcc0000000000 */
[----:B------:R-:W-:-:S07]  /*0560*/  DMUL R4, R4, R4 ;  /* 0x0000000404047228 */ /* 0x000fce0000000000 */
[----:B------:R-:W-:Y:S01]  /*0570*/  STG.E.64 desc[UR4][R2.64], R4 ;  /* 0x0000000402007986 */ /* 0x000fe2000c101b04 */
[----:B------:R-:W-:Y:S05]  /*0580*/  EXIT ;  /* 0x000000000000794d */ /* 0x000fea0003800000 */
        .weak           $__internal_0_$__cuda_sm20_div_rn_f64_full
        .type           $__internal_0_$__cuda_sm20_div_rn_f64_full,@function
        .size           $__internal_0_$__cuda_sm20_div_rn_f64_full,($__internal_1_$__cuda_sm20_dsqrt_rn_f64_mediumpath_v1 - $__internal_0_$__cuda_sm20_div_rn_f64_full)
$__internal_0_$__cuda_sm20_div_rn_f64_full:
[C---:B------:R-:W-:Y:S01]  /*0590*/  FSETP.GEU.AND P0, PT, |R21|.reuse, 1.469367938527859385e-39, PT ;  /* 0x001000001500780b */ /* 0x040fe20003f0e200 */
[----:B------:R-:W-:Y:S01]  /*05a0*/  IMAD.MOV.U32 R16, RZ, RZ, 0x1 ;  /* 0x00000001ff107424 */ /* 0x000fe200078e00ff */
[----:B------:R-:W-:Y:S01]  /*05b0*/  LOP3.LUT R6, R21, 0x800fffff, RZ, 0xc0, !PT ;  /* 0x800fffff15067812 */ /* 0x000fe200078ec0ff */
[----:B------:R-:W-:Y:S01]  /*05c0*/  BSSY.RECONVERGENT B1, `(.L_x_4) ;  /* 0x0000054000017945 */ /* 0x000fe20003800200 */
[C---:B------:R-:W-:Y:S02]  /*05d0*/  FSETP.GEU.AND P2, PT, |R23|.reuse, 1.469367938527859385e-39, PT ;  /* 0x001000001700780b */ /* 0x040fe40003f4e200 */
[----:B------:R-:W-:Y:S01]  /*05e0*/  LOP3.LUT R7, R6, 0x3ff00000, RZ, 0xfc, !PT ;  /* 0x3ff0000006077812 */ /* 0x000fe200078efcff */
[----:B------:R-:W-:Y:S01]  /*05f0*/  IMAD.MOV.U32 R6, RZ, RZ, R20 ;  /* 0x000000ffff067224 */ /* 0x000fe200078e0014 */
[----:B------:R-:W-:Y:S02]  /*0600*/  LOP3.LUT R3, R23, 0x7ff00000, RZ, 0xc0, !PT ;  /* 0x7ff0000017037812 */ /* 0x000fe400078ec0ff */
[----:B------:R-:W-:-:S03]  /*0610*/  LOP3.LUT R24, R21, 0x7ff00000, RZ, 0xc0, !PT ;  /* 0x7ff0000015187812 */ /* 0x000fc600078ec0ff */
[----:B------:R-:W-:Y:S01]  /*0620*/  @!P0 DMUL R6, R20, 8.98846567431157953865e+307 ;  /* 0x7fe0000014068828 */ /* 0x000fe20000000000 */
[----:B------:R-:W-:-:S03]  /*0630*/  ISETP.GE.U32.AND P1, PT, R3, R24, PT ;  /* 0x000000180300720c */ /* 0x000fc60003f26070 */
[----:B------:R-:W-:Y:S01]  /*0640*/  @!P2 LOP3.LUT R4, R21, 0x7ff00000, RZ, 0xc0, !PT ;  /* 0x7ff000001504a812 */ /* 0x000fe200078ec0ff */
[----:B------:R-:W-:Y:S01]  /*0650*/  @!P2 IMAD.MOV.U32 R18, RZ, RZ, RZ ;  /* 0x000000ffff12a224 */ /* 0x000fe200078e00ff */
[----:B------:R-:W0:Y:S02]  /*0660*/  MUFU.RCP64H R17, R7 ;  /* 0x0000000700117308 */ /* 0x000e240000001800 */
[----:B------:R-:W-:Y:S01]  /*0670*/  @!P2 ISETP.GE.U32.AND P3, PT, R3, R4, PT ;  /* 0x000000040300a20c */ /* 0x000fe20003f66070 */
[----:B------:R-:W-:Y:S01]  /*0680*/  IMAD.MOV.U32 R4, RZ, RZ, 0x1ca00000 ;  /* 0x1ca00000ff047424 */ /* 0x000fe200078e00ff */
[----:B------:R-:W-:-:S04]  /*0690*/  @!P0 LOP3.LUT R24, R7, 0x7ff00000, RZ, 0xc0, !PT ;  /* 0x7ff0000007188812 */ /* 0x000fc800078ec0ff */
[----:B------:R-:W-:-:S04]  /*06a0*/  @!P2 SEL R5, R4, 0x63400000, !P3 ;  /* 0x634000000405a807 */ /* 0x000fc80005800000 */
[----:B------:R-:W-:-:S04]  /*06b0*/  @!P2 LOP3.LUT R5, R5, 0x80000000, R23, 0xf8, !PT ;  /* 0x800000000505a812 */ /* 0x000fc800078ef817 */
[----:B------:R-:W-:Y:S01]  /*06c0*/  @!P2 LOP3.LUT R19, R5, 0x100000, RZ, 0xfc, !PT ;  /* 0x001000000513a812 */ /* 0x000fe200078efcff */
[----:B0-----:R-:W-:-:S08]  /*06d0*/  DFMA R12, R16, -R6, 1 ;  /* 0x3ff00000100c742b */ /* 0x001fd00000000806 */
[----:B------:R-:W-:-:S08]  /*06e0*/  DFMA R12, R12, R12, R12 ;  /* 0x0000000c0c0c722b */ /* 0x000fd0000000000c */
[----:B------:R-:W-:Y:S01]  /*06f0*/  DFMA R16, R16, R12, R16 ;  /* 0x0000000c1010722b */ /* 0x000fe20000000010 */
[----:B------:R-:W-:Y:S01]  /*0700*/  SEL R13, R4, 0x63400000, !P1 ;  /* 0x63400000040d7807 */ /* 0x000fe20004800000 */
[----:B------:R-:W-:-:S03]  /*0710*/  IMAD.MOV.U32 R12, RZ, RZ, R22 ;  /* 0x000000ffff0c7224 */ /* 0x000fc600078e0016 */
[----:B------:R-:W-:-:S03]  /*0720*/  LOP3.LUT R13, R13, 0x800fffff, R23, 0xf8, !PT ;  /* 0x800fffff0d0d7812 */ /* 0x000fc600078ef817 */
[----:B------:R-:W-:-:S03]  /*0730*/  DFMA R14, R16, -R6, 1 ;  /* 0x3ff00000100e742b */ /* 0x000fc60000000806 */
[----:B------:R-:W-:-:S05]  /*0740*/  @!P2 DFMA R12, R12, 2, -R18 ;  /* 0x400000000c0ca82b */ /* 0x000fca0000000812 */
[----:B------:R-:W-:-:S08]  /*0750*/  DFMA R14, R16, R14, R16 ;  /* 0x0000000e100e722b */ /* 0x000fd00000000010 */
[----:B------:R-:W-:-:S08]  /*0760*/  DMUL R16, R14, R12 ;  /* 0x0000000c0e107228 */ /* 0x000fd00000000000 */
[----:B------:R-:W-:-:S08]  /*0770*/  DFMA R18, R16, -R6, R12 ;  /* 0x800000061012722b */ /* 0x000fd0000000000c */
[----:B------:R-:W-:Y:S01]  /*0780*/  DFMA R18, R14, R18, R16 ;  /* 0x000000120e12722b */ /* 0x000fe20000000010 */
[----:B------:R-:W-:Y:S01]  /*0790*/  IMAD.MOV.U32 R15, RZ, RZ, R3 ;  /* 0x000000ffff0f7224 */ /* 0x000fe200078e0003 */
[----:B------:R-:W-:-:S05]  /*07a0*/  @!P2 LOP3.LUT R15, R13, 0x7ff00000, RZ, 0xc0, !PT ;  /* 0x7ff000000d0fa812 */ /* 0x000fca00078ec0ff */
[----:B------:R-:W-:-:S05]  /*07b0*/  VIADD R5, R15, 0xffffffff ;  /* 0xffffffff0f057836 */ /* 0x000fca0000000000 */
[----:B------:R-:W-:Y:S01]  /*07c0*/  ISETP.GT.U32.AND P0, PT, R5, 0x7feffffe, PT ;  /* 0x7feffffe0500780c */ /* 0x000fe20003f04070 */
[----:B------:R-:W-:-:S05]  /*07d0*/  VIADD R5, R24, 0xffffffff ;  /* 0xffffffff18057836 */ /* 0x000fca0000000000 */
[----:B------:R-:W-:-:S13]  /*07e0*/  ISETP.GT.U32.OR P0, PT, R5, 0x7feffffe, P0 ;  /* 0x7feffffe0500780c */ /* 0x000fda0000704470 */
[----:B------:R-:W-:Y:S05]  /*07f0*/  @P0 BRA `(.L_x_5) ;  /* 0x00000000006c0947 */ /* 0x000fea0003800000 */
[----:B------:R-:W-:-:S04]  /*0800*/  LOP3.LUT R14, R21, 0x7ff00000, RZ, 0xc0, !PT ;  /* 0x7ff00000150e7812 */ /* 0x000fc800078ec0ff */
[CC--:B------:R-:W-:Y:S02]  /*0810*/  VIADDMNMX R5, R3.reuse, -R14.reuse, 0xb9600000, !PT ;  /* 0xb960000003057446 */ /* 0x0c0fe4000780090e */
[----:B------:R-:W-:Y:S01]  /*0820*/  ISETP.GE.U32.AND P0, PT, R3, R14, PT ;  /* 0x0000000e0300720c */ /* 0x000fe20003f06070 */
[----:B------:R-:W-:Y:S01]  /*0830*/  IMAD.MOV.U32 R14, RZ, RZ, RZ ;  /* 0x000000ffff0e7224 */ /* 0x000fe200078e00ff */
[----:B------:R-:W-:Y:S02]  /*0840*/  VIMNMX R3, PT, PT, R5, 0x46a00000, PT ;  /* 0x46a0000005037848 */ /* 0x000fe40003fe0100 */
[----:B------:R-:W-:-:S05]  /*0850*/  SEL R4, R4, 0x63400000, !P0 ;  /* 0x6340000004047807 */ /* 0x000fca0004000000 */
[----:B------:R-:W-:-:S04]  /*0860*/  IMAD.IADD R3, R3, 0x1, -R4 ;  /* 0x0000000103037824 */ /* 0x000fc800078e0a04 */
[----:B------:R-:W-:-:S06]  /*0870*/  VIADD R15, R3, 0x7fe00000 ;  /* 0x7fe00000030f7836 */ /* 0x000fcc0000000000 */
[----:B------:R-:W-:-:S10]  /*0880*/  DMUL R4, R18, R14 ;  /* 0x0000000e12047228 */ /* 0x000fd40000000000 */
[----:B------:R-:W-:-:S13]  /*0890*/  FSETP.GTU.AND P0, PT, |R5|, 1.469367938527859385e-39, PT ;  /* 0x001000000500780b */ /* 0x000fda0003f0c200 */
[----:B------:R-:W-:Y:S05]  /*08a0*/  @P0 BRA `(.L_x_6) ;  /* 0x0000000000940947 */ /* 0x000fea0003800000 */
[----:B------:R-:W-:Y:S01]  /*08b0*/  DFMA R6, R18, -R6, R12 ;  /* 0x800000061206722b */ /* 0x000fe2000000000c */
[----:B------:R-:W-:-:S09]  /*08c0*/  IMAD.MOV.U32 R14, RZ, RZ, RZ ;  /* 0x000000ffff0e7224 */ /* 0x000fd200078e00ff */
[C---:B------:R-:W-:Y:S02]  /*08d0*/  FSETP.NEU.AND P0, PT, R7.reuse, RZ, PT ;  /* 0x000000ff0700720b */ /* 0x040fe40003f0d000 */
[----:B------:R-:W-:-:S04]  /*08e0*/  LOP3.LUT R13, R7, 0x80000000, R21, 0x48, !PT ;  /* 0x80000000070d7812 */ /* 0x000fc800078e4815 */
[----:B------:R-:W-:-:S07]  /*08f0*/  LOP3.LUT R15, R13, R15, RZ, 0xfc, !PT ;  /* 0x0000000f0d0f7212 */ /* 0x000fce00078efcff */
[----:B------:R-:W-:Y:S05]  /*0900*/  @!P0 BRA `(.L_x_6) ;  /* 0x00000000007c8947 */ /* 0x000fea0003800000 */
[----:B------:R-:W-:Y:S01]  /*0910*/  IMAD.MOV R7, RZ, RZ, -R3 ;  /* 0x000000ffff077224 */ /* 0x000fe200078e0a03 */
[----:B------:R-:W-:Y:S01]  /*0920*/  DMUL.RP R14, R18, R14 ;  /* 0x0000000e120e7228 */ /* 0x000fe20000008000 */
[----:B------:R-:W-:Y:S01]  /*0930*/  IMAD.MOV.U32 R6, RZ, RZ, RZ ;  /* 0x000000ffff067224 */ /* 0x000fe200078e00ff */
[----:B------:R-:W-:-:S05]  /*0940*/  IADD3 R3, PT, PT, -R3, -0x43300000, RZ ;  /* 0xbcd0000003037810 */ /* 0x000fca0007ffe1ff */
[----:B------:R-:W-:-:S03]  /*0950*/  DFMA R6, R4, -R6, R18 ;  /* 0x800000060406722b */ /* 0x000fc60000000012 */
[----:B------:R-:W-:-:S07]  /*0960*/  LOP3.LUT R13, R15, R13, RZ, 0x3c, !PT ;  /* 0x0000000d0f0d7212 */ /* 0x000fce00078e3cff */
[----:B------:R-:W-:-:S04]  /*0970*/  FSETP.NEU.AND P0, PT, |R7|, R3, PT ;  /* 0x000000030700720b */ /* 0x000fc80003f0d200 */
[----:B------:R-:W-:Y:S02]  /*0980*/  FSEL R4, R14, R4, !P0 ;  /* 0x000000040e047208 */ /* 0x000fe40004000000 */
[----:B------:R-:W-:Y:S01]  /*0990*/  FSEL R5, R13, R5, !P0 ;  /* 0x000000050d057208 */ /* 0x000fe20004000000 */
[----:B------:R-:W-:Y:S06]  /*09a0*/  BRA `(.L_x_6) ;  /* 0x0000000000547947 */ /* 0x000fec0003800000 */
.L_x_5:
[----:B------:R-:W-:-:S14]  /*09b0*/  DSETP.NAN.AND P0, PT, R22, R22, PT ;  /* 0x000000161600722a */ /* 0x000fdc0003f08000 */
[----:B------:R-:W-:Y:S05]  /*09c0*/  @P0 BRA `(.L_x_7) ;  /* 0x0000000000440947 */ /* 0x000fea0003800000 */
[----:B------:R-:W-:-:S14]  /*09d0*/  DSETP.NAN.AND P0, PT, R20, R20, PT ;  /* 0x000000141400722a */ /* 0x000fdc0003f08000 */
[----:B------:R-:W-:Y:S05]  /*09e0*/  @P0 BRA `(.L_x_8) ;  /* 0x0000000000300947 */ /* 0x000fea0003800000 */
[----:B------:R-:W-:Y:S01]  /*09f0*/  ISETP.NE.AND P0, PT, R15, R24, PT ;  /* 0x000000180f00720c */ /* 0x000fe20003f05270 */
[----:B------:R-:W-:Y:S02]  /*0a00*/  IMAD.MOV.U32 R4, RZ, RZ, 0x0 ;  /* 0x00000000ff047424 */ /* 0x000fe400078e00ff */
[----:B------:R-:W-:-:S10]  /*0a10*/  IMAD.MOV.U32 R5, RZ, RZ, -0x80000 ;  /* 0xfff80000ff057424 */ /* 0x000fd400078e00ff */
[----:B------:R-:W-:Y:S05]  /*0a20*/  @!P0 BRA `(.L_x_6) ;  /* 0x0000000000348947 */ /* 0x000fea0003800000 */
[----:B------:R-:W-:Y:S02]  /*0a30*/  ISETP.NE.AND P0, PT, R15, 0x7ff00000, PT ;  /* 0x7ff000000f00780c */ /* 0x000fe40003f05270 */
[----:B------:R-:W-:Y:S02]  /*0a40*/  LOP3.LUT R5, R23, 0x80000000, R21, 0x48, !PT ;  /* 0x8000000017057812 */ /* 0x000fe400078e4815 */
[----:B------:R-:W-:-:S13]  /*0a50*/  ISETP.EQ.OR P0, PT, R24, RZ, !P0 ;  /* 0x000000ff1800720c */ /* 0x000fda0004702670 */
[----:B------:R-:W-:Y:S01]  /*0a60*/  @P0 LOP3.LUT R3, R5, 0x7ff00000, RZ, 0xfc, !PT ;  /* 0x7ff0000005030812 */ /* 0x000fe200078efcff */
[----:B------:R-:W-:Y:S02]  /*0a70*/  @!P0 IMAD.MOV.U32 R4, RZ, RZ, RZ ;  /* 0x000000ffff048224 */ /* 0x000fe400078e00ff */
[----:B------:R-:W-:Y:S02]  /*0a80*/  @P0 IMAD.MOV.U32 R4, RZ, RZ, RZ ;  /* 0x000000ffff040224 */ /* 0x000fe400078e00ff */
[----:B------:R-:W-:Y:S01]  /*0a90*/  @P0 IMAD.MOV.U32 R5, RZ, RZ, R3 ;  /* 0x000000ffff050224 */ /* 0x000fe200078e0003 */
[----:B------:R-:W-:Y:S06]  /*0aa0*/  BRA `(.L_x_6) ;  /* 0x0000000000147947 */ /* 0x000fec0003800000 */
.L_x_8:
[----:B------:R-:W-:Y:S01]  /*0ab0*/  LOP3.LUT R5, R21, 0x80000, RZ, 0xfc, !PT ;  /* 0x0008000015057812 */ /* 0x000fe200078efcff */
[----:B------:R-:W-:Y:S01]  /*0ac0*/  IMAD.MOV.U32 R4, RZ, RZ, R20 ;  /* 0x000000ffff047224 */ /* 0x000fe200078e0014 */
[----:B------:R-:W-:Y:S06]  /*0ad0*/  BRA `(.L_x_6) ;  /* 0x0000000000087947 */ /* 0x000fec0003800000 */
.L_x_7:
[----:B------:R-:W-:Y:S01]  /*0ae0*/  LOP3.LUT R5, R23, 0x80000, RZ, 0xfc, !PT ;  /* 0x0008000017057812 */ /* 0x000fe200078efcff */
[----:B------:R-:W-:-:S07]  /*0af0*/  IMAD.MOV.U32 R4, RZ, RZ, R22 ;  /* 0x000000ffff047224 */ /* 0x000fce00078e0016 */
.L_x_6:
[----:B------:R-:W-:Y:S05]  /*0b00*/  BSYNC.RECONVERGENT B1 ;  /* 0x0000000000017941 */ /* 0x000fea0003800200 */
.L_x_4:
[----:B------:R-:W-:Y:S02]  /*0b10*/  IMAD.MOV.U32 R3, RZ, RZ, R4 ;  /* 0x000000ffff037224 */ /* 0x000fe400078e0004 */
[----:B------:R-:W-:Y:S02]  /*0b20*/  IMAD.MOV.U32 R6, RZ, RZ, R5 ;  /* 0x000000ffff067224 */ /* 0x000fe400078e0005 */
[----:B------:R-:W-:Y:S02]  /*0b30*/  IMAD.MOV.U32 R4, RZ, RZ, R0 ;  /* 0x000000ffff047224 */ /* 0x000fe400078e0000 */
[----:B------:R-:W-:-:S04]  /*0b40*/  IMAD.MOV.U32 R5, RZ, RZ, 0x0 ;  /* 0x00000000ff057424 */ /* 0x000fc800078e00ff */
[----:B------:R-:W-:Y:S05]  /*0b50*/  RET.REL.NODEC R4 `(_Z11calphi_abs2PdP7double2ii) ;  /* 0xfffffff404287950 */ /* 0x000fea0003c3ffff */
        .weak           $__internal_1_$__cuda_sm20_dsqrt_rn_f64_mediumpath_v1
        .type           $__internal_1_$__cuda_sm20_dsqrt_rn_f64_mediumpath_v1,@function
        .size           $__internal_1_$__cuda_sm20_dsqrt_rn_f64_mediumpath_v1,(.L_x_88 - $__internal_1_$__cuda_sm20_dsqrt_rn_f64_mediumpath_v1)
$__internal_1_$__cuda_sm20_dsqrt_rn_f64_mediumpath_v1:
[----:B------:R-:W-:Y:S01]  /*0b60*/  ISETP.GE.U32.AND P0, PT, R6, -0x3400000, PT ;  /* 0xfcc000000600780c */ /* 0x000fe20003f06070 */
[----:B------:R-:W-:Y:S01]  /*0b70*/  BSSY.RECONVERGENT B1, `(.L_x_9) ;  /* 0x0000026000017945 */ /* 0x000fe20003800200 */
[----:B------:R-:W-:Y:S02]  /*0b80*/  IMAD.MOV.U32 R18, RZ, RZ, R24 ;  /* 0x000000ffff127224 */ /* 0x000fe400078e0018 */
[----:B------:R-:W-:Y:S02]  /*0b90*/  IMAD.MOV.U32 R6, RZ, RZ, R14 ;  /* 0x000000ffff067224 */ /* 0x000fe400078e000e */
[----:B------:R-:W-:-:S07]  /*0ba0*/  IMAD.MOV.U32 R7, RZ, RZ, R15 ;  /* 0x000000ffff077224 */ /* 0x000fce00078e000f */
[----:B------:R-:W-:Y:S05]  /*0bb0*/  @!P0 BRA `(.L_x_10) ;  /* 0x0000000000208947 */ /* 0x000fea0003800000 */
[----:B------:R-:W-:-:S10]  /*0bc0*/  DFMA.RM R6, R6, R18, R12 ;  /* 0x000000120606722b */ /* 0x000fd4000000400c */
[----:B------:R-:W-:-:S05]  /*0bd0*/  IADD3 R12, P0, PT, R6, 0x1, RZ ;  /* 0x00000001060c7810 */ /* 0x000fca0007f1e0ff */
[----:B------:R-:W-:-:S06]  /*0be0*/  IMAD.X R13, RZ, RZ, R7, P0 ;  /* 0x000000ffff0d7224 */ /* 0x000fcc00000e0607 */
[----:B------:R-:W-:-:S08]  /*0bf0*/  DFMA.RP R4, -R6, R12, R4 ;  /* 0x0000000c0604722b */ /* 0x000fd00000008104 */
[----:B------:R-:W-:-:S06]  /*0c00*/  DSETP.GT.AND P0, PT, R4, RZ, PT ;  /* 0x000000ff0400722a */ /* 0x000fcc0003f04000 */
[----:B------:R-:W-:Y:S02]  /*0c10*/  FSEL R6, R12, R6, P0 ;  /* 0x000000060c067208 */ /* 0x000fe40000000000 */
[----:B------:R-:W-:Y:S01]  /*0c20*/  FSEL R7, R13, R7, P0 ;  /* 0x000000070d077208 */ /* 0x000fe20000000000 */
[----:B------:R-:W-:Y:S06]  /*0c30*/  BRA `(.L_x_11) ;  /* 0x0000000000647947 */ /* 0x000fec0003800000 */
.L_x_10:
[----:B------:R-:W-:-:S14]  /*0c40*/  DSETP.NE.AND P0, PT, R4, RZ, PT ;  /* 0x000000ff0400722a */ /* 0x000fdc0003f05000 */
[----:B------:R-:W-:Y:S05]  /*0c50*/  @!P0 BRA `(.L_x_12) ;  /* 0x0000000000588947 */ /* 0x000fea0003800000 */
[----:B------:R-:W-:-:S13]  /*0c60*/  ISETP.GE.AND P0, PT, R5, RZ, PT ;  /* 0x000000ff0500720c */ /* 0x000fda0003f06270 */
[----:B------:R-:W-:Y:S02]  /*0c70*/  @!P0 IMAD.MOV.U32 R6, RZ, RZ, 0x0 ;  /* 0x00000000ff068424 */ /* 0x000fe400078e00ff */
[----:B------:R-:W-:Y:S01]  /*0c80*/  @!P0 IMAD.MOV.U32 R7, RZ, RZ, -0x80000 ;  /* 0xfff80000ff078424 */ /* 0x000fe200078e00ff */
[----:B------:R-:W-:Y:S06]  /*0c90*/  @!P0 BRA `(.L_x_11) ;  /* 0x00000000004c8947 */ /* 0x000fec0003800000 */
[----:B------:R-:W-:-:S13]  /*0ca0*/  ISETP.GT.AND P0, PT, R5, 0x7fefffff, PT ;  /* 0x7fefffff0500780c */ /* 0x000fda0003f04270 */
[----:B------:R-:W-:Y:S05]  /*0cb0*/  @P0 BRA `(.L_x_12) ;  /* 0x0000000000400947 */ /* 0x000fea0003800000 */
[----:B------:R-:W-:Y:S01]  /*0cc0*/  DMUL R4, R4, 8.11296384146066816958e+31 ;  /* 0x4690000004047828 */ /* 0x000fe20000000000 */
[----:B------:R-:W-:Y:S02]  /*0cd0*/  IMAD.MOV.U32 R6, RZ, RZ, RZ ;  /* 0x000000ffff067224 */ /* 0x000fe400078e00ff */
[----:B------:R-:W-:Y:S02]  /*0ce0*/  IMAD.MOV.U32 R14, RZ, RZ, 0x0 ;  /* 0x00000000ff0e7424 */ /* 0x000fe400078e00ff */
[----:B------:R-:W-:Y:S01]  /*0cf0*/  IMAD.MOV.U32 R15, RZ, RZ, 0x3fd80000 ;  /* 0x3fd80000ff0f7424 */ /* 0x000fe200078e00ff */
[----:B------:R-:W0:Y:S02]  /*0d00*/  MUFU.RSQ64H R7, R5 ;  /* 0x0000000500077308 */ /* 0x000e240000001c00 */
[----:B0-----:R-:W-:-:S08]  /*0d10*/  DMUL R12, R6, R6 ;  /* 0x00000006060c7228 */ /* 0x001fd00000000000 */
[----:B------:R-:W-:-:S08]  /*0d20*/  DFMA R12, R4, -R12, 1 ;  /* 0x3ff00000040c742b */ /* 0x000fd0000000080c */
[----:B------:R-:W-:Y:S02]  /*0d30*/  DFMA R14, R12, R14, 0.5 ;  /* 0x3fe000000c0e742b */ /* 0x000fe4000000000e */
[----:B------:R-:W-:-:S08]  /*0d40*/  DMUL R12, R6, R12 ;  /* 0x0000000c060c7228 */ /* 0x000fd00000000000 */
[----:B------:R-:W-:-:S08]  /*0d50*/  DFMA R12, R14, R12, R6 ;  /* 0x0000000c0e0c722b */ /* 0x000fd00000000006 */
[----:B------:R-:W-:Y:S02]  /*0d60*/  DMUL R6, R4, R12 ;  /* 0x0000000c04067228 */ /* 0x000fe40000000000 */
[----:B------:R-:W-:-:S06]  /*0d70*/  VIADD R13, R13, 0xfff00000 ;  /* 0xfff000000d0d7836 */ /* 0x000fcc0000000000 */
[----:B------:R-:W-:-:S08]  /*0d80*/  DFMA R14, R6, -R6, R4 ;  /* 0x80000006060e722b */ /* 0x000fd00000000004 */
[----:B------:R-:W-:-:S10]  /*0d90*/  DFMA R6, R12, R14, R6 ;  /* 0x0000000e0c06722b */ /* 0x000fd40000000006 */
[----:B------:R-:W-:Y:S01]  /*0da0*/  VIADD R7, R7, 0xfcb00000 ;  /* 0xfcb0000007077836 */ /* 0x000fe20000000000 */
[----:B------:R-:W-:Y:S06]  /*0db0*/  BRA `(.L_x_11) ;  /* 0x0000000000047947 */ /* 0x000fec0003800000 */
.L_x_12:
[----:B------:R-:W-:-:S11]  /*0dc0*/  DADD R6, R4, R4 ;  /* 0x0000000004067229 */ /* 0x000fd60000000004 */
.L_x_11:
[----:B------:R-:W-:Y:S05]  /*0dd0*/  BSYNC.RECONVERGENT B1 ;  /* 0x0000000000017941 */ /* 0x000fea0003800200 */
.L_x_9:
[----:B------:R-:W-:Y:S02]  /*0de0*/  IMAD.MOV.U32 R4, RZ, RZ, R0 ;  /* 0x000000ffff047224 */ /* 0x000fe400078e0000 */
[----:B------:R-:W-:Y:S02]  /*0df0*/  IMAD.MOV.U32 R5, RZ, RZ, 0x0 ;  /* 0x00000000ff057424 */ /* 0x000fe400078e00ff */
[----:B------:R-:W-:Y:S02]  /*0e00*/  IMAD.MOV.U32 R16, RZ, RZ, R6 ;  /* 0x000000ffff107224 */ /* 0x000fe400078e0006 */
[----:B------:R-:W-:Y:S01]  /*0e10*/  IMAD.MOV.U32 R17, RZ, RZ, R7 ;  /* 0x000000ffff117224 */ /* 0x000fe200078e0007 */
[----:B------:R-:W-:Y:S06]  /*0e20*/  RET.REL.NODEC R4 `(_Z11calphi_abs2PdP7double2ii) ;  /* 0xfffffff004747950 */ /* 0x000fec0003c3ffff */
.L_x_13:
[----:B------:R-:W-:-:S00]  /*0e30*/  BRA `(.L_x_13) ;  /* 0xfffffffc00fc7947 */ /* 0x000fc0000383ffff */
[----:B------:R-:W-:-:S00]  /*0e40*/  NOP ;  /* 0x0000000000007918 */ /* 0x000fc00000000000 */
        /* <DEDUP_REMOVED lines=11> */
.L_x_88:


//--------------------- .text._Z21calphi_time_nonlinearP7double2S0_S0_ii --------------------------
	.section	.text._Z21calphi_time_nonlinearP7double2S0_S0_ii,"ax",@progbits
	.align	128
        .global         _Z21calphi_time_nonlinearP7double2S0_S0_ii
        .type           _Z21calphi_time_nonlinearP7double2S0_S0_ii,@function
        .size           _Z21calphi_time_nonlinearP7double2S0_S0_ii,(.L_x_96 - _Z21calphi_time_nonlinearP7double2S0_S0_ii)
        .other          _Z21calphi_time_nonlinearP7double2S0_S0_ii,@"STO_CUDA_ENTRY STV_DEFAULT"
_Z21calphi_time_nonlinearP7double2S0_S0_ii:
.text._Z21calphi_time_nonlinearP7double2S0_S0_ii:
        /* <DEDUP_REMOVED lines=10> */
[----:B-1----:R-:W-:-:S04]  /*00a0*/  IMAD R0, R5, UR4, R0 ;  /* 0x0000000405007c24 */ /* 0x002fc8000f8e0200 */
[----:B------:R-:W-:Y:S01]  /*00b0*/  IMAD R17, R3, UR6, R0 ;  /* 0x0000000603117c24 */ /* 0x000fe2000f8e0200 */
[----:B------:R-:W-:-:S13]  /*00c0*/  ISETP.GE.OR P0, PT, R0, UR6, P0 ;  /* 0x0000000600007c0c */ /* 0x000fda0008706670 */
[----:B------:R-:W-:Y:S05]  /*00d0*/  @P0 EXIT ;  /* 0x000000000000094d */ /* 0x000fea0003800000 */
[----:B------:R-:W0:Y:S01]  /*00e0*/  LDC.64 R4, c[0x0][0x388] ;  /* 0x0000e200ff047b82 */ /* 0x000e220000000a00 */
[----:B------:R-:W1:Y:S07]  /*00f0*/  LDCU.64 UR4, c[0x0][0x358] ;  /* 0x00006b00ff0477ac */ /* 0x000e6e0008000a00 */
[----:B------:R-:W2:Y:S08]  /*0100*/  LDC.64 R2, c[0x0][0x390] ;  /* 0x0000e400ff027b82 */ /* 0x000eb00000000a00 */
[----:B------:R-:W3:Y:S01]  /*0110*/  LDC.64 R14, c[0x0][0x380] ;  /* 0x0000e000ff0e7b82 */ /* 0x000ee20000000a00 */
[----:B0-----:R-:W-:-:S06]  /*0120*/  IMAD.WIDE R4, R17, 0x10, R4 ;  /* 0x0000001011047825 */ /* 0x001fcc00078e0204 */
[----:B-1----:R-:W4:Y:S01]  /*0130*/  LDG.E.128 R4, desc[UR4][R4.64] ;  /* 0x0000000404047981 */ /* 0x002f22000c1e1d00 */
[----:B--2---:R-:W-:-:S05]  /*0140*/  IMAD.WIDE R2, R17, 0x10, R2 ;  /* 0x0000001011027825 */ /* 0x004fca00078e0202 */
[----:B------:R-:W4:Y:S02]  /*0150*/  LDG.E.128 R8, desc[UR4][R2.64] ;  /* 0x0000000402087981 */ /* 0x000f24000c1e1d00 */
[C---:B----4-:R-:W-:Y:S02]  /*0160*/  DMUL R12, R6.reuse, R10 ;  /* 0x0000000a060c7228 */ /* 0x050fe40000000000 */
[----:B------:R-:W-:-:S06]  /*0170*/  DMUL R6, R6, R8 ;  /* 0x0000000806067228 */ /* 0x000fcc0000000000 */
[C---:B------:R-:W-:Y:S02]  /*0180*/  DFMA R8, R4.reuse, R8, -R12 ;  /* 0x000000080408722b */ /* 0x040fe4000000080c */
[----:B------:R-:W-:Y:S01]  /*0190*/  DFMA R10, R4, R10, R6 ;  /* 0x0000000a040a722b */ /* 0x000fe20000000006 */
[----:B---3--:R-:W-:-:S06]  /*01a0*/  IMAD.WIDE R6, R17, 0x10, R14 ;  /* 0x0000001011067825 */ /* 0x008fcc00078e020e */
[----:B------:R-:W-:Y:S01]  /*01b0*/  STG.E.128 desc[UR4][R6.64], R8 ;  /* 0x0000000806007986 */ /* 0x000fe2000c101d04 */
[----:B------:R-:W-:Y:S05]  /*01c0*/  EXIT ;  /* 0x000000000000794d */ /* 0x000fea0003800000 */
.L_x_14:
        /* <DEDUP_REMOVED lines=11> */
.L_x_96:


//--------------------- .text._Z19calphi_omega_linearP7double2S0_ii --------------------------
	.section	.text._Z19calphi_omega_linearP7double2S0_ii,"ax",@progbits
	.align	128
        .global         _Z19calphi_omega_linearP7double2S0_ii
        .type           _Z19calphi_omega_linearP7double2S0_ii,@function
        .size           _Z19calphi_omega_linearP7double2S0_ii,(.L_x_89 - _Z19calphi_omega_linearP7double2S0_ii)
        .other          _Z19calphi_omega_linearP7double2S0_ii,@"STO_CUDA_ENTRY STV_DEFAULT"
_Z19calphi_omega_linearP7double2S0_ii:
.text._Z19calphi_omega_linearP7double2S0_ii:
        /* <DEDUP_REMOVED lines=16> */
[----:B------:R-:W2:Y:S01]  /*0100*/  LDC.64 R8, c[0x0][0x380] ;  /* 0x0000e000ff087b82 */ /* 0x000ea20000000a00 */
[----:B0-----:R-:W-:-:S06]  /*0110*/  IMAD.WIDE R12, R3, 0x10, R12 ;  /* 0x00000010030c7825 */ /* 0x001fcc00078e020c */
[----:B-1----:R-:W3:Y:S01]  /*0120*/  LDG.E.128 R12, desc[UR4][R12.64] ;  /* 0x000000040c0c7981 */ /* 0x002ee2000c1e1d00 */
[----:B--2---:R-:W-:-:S05]  /*0130*/  IMAD.WIDE R8, R3, 0x10, R8 ;  /* 0x0000001003087825 */ /* 0x004fca00078e0208 */
[----:B------:R-:W3:Y:S01]  /*0140*/  LDG.E.128 R4, desc[UR4][R8.64] ;  /* 0x0000000408047981 */ /* 0x000ee2000c1e1d00 */
[----:B------:R-:W0:Y:S01]  /*0150*/  I2F.F64 R18, UR6 ;  /* 0x0000000600127d12 */ /* 0x000e220008201c00 */
[----:B------:R-:W-:-:S07]  /*0160*/  IMAD.MOV.U32 R2, RZ, RZ, 0x1 ;  /* 0x00000001ff027424 */ /* 0x000fce00078e00ff */
[----:B0-----:R-:W0:Y:S02]  /*0170*/  MUFU.RCP64H R3, R19 ;  /* 0x0000001300037308 */ /* 0x001e240000001800 */
[----:B0-----:R-:W-:-:S08]  /*0180*/  DFMA R10, -R18, R2, 1 ;  /* 0x3ff00000120a742b */ /* 0x001fd00000000102 */
[----:B------:R-:W-:-:S08]  /*0190*/  DFMA R10, R10, R10, R10 ;  /* 0x0000000a0a0a722b */ /* 0x000fd0000000000a */
[----:B------:R-:W-:-:S08]  /*01a0*/  DFMA R2, R2, R10, R2 ;  /* 0x0000000a0202722b */ /* 0x000fd00000000002 */
[----:B------:R-:W-:-:S08]  /*01b0*/  DFMA R16, -R18, R2, 1 ;  /* 0x3ff000001210742b */ /* 0x000fd00000000102 */
[----:B------:R-:W-:Y:S01]  /*01c0*/  DFMA R2, R2, R16, R2 ;  /* 0x000000100202722b */ /* 0x000fe20000000002 */
[----:B------:R-:W-:Y:S01]  /*01d0*/  BSSY.RECONVERGENT B0, `(.L_x_15) ;  /* 0x0000014000007945 */ /* 0x000fe20003800200 */
[----:B---3--:R-:W-:-:S08]  /*01e0*/  DMUL R10, R6, R14 ;  /* 0x0000000e060a7228 */ /* 0x008fd00000000000 */
[----:B------:R-:W-:-:S08]  /*01f0*/  DFMA R10, R4, R12, -R10 ;  /* 0x0000000c040a722b */ /* 0x000fd0000000080a */
[----:B------:R-:W-:-:S08]  /*0200*/  DMUL R16, R10, R2 ;  /* 0x000000020a107228 */ /* 0x000fd00000000000 */
[----:B------:R-:W-:-:S08]  /*0210*/  DFMA R20, -R18, R16, R10 ;  /* 0x000000101214722b */ /* 0x000fd0000000010a */
[----:B------:R-:W-:Y:S01]  /*0220*/  DFMA R2, R2, R20, R16 ;  /* 0x000000140202722b */ /* 0x000fe20000000010 */
[----:B------:R-:W-:-:S09]  /*0230*/  FSETP.GEU.AND P1, PT, |R11|, 6.5827683646048100446e-37, PT ;  /* 0x036000000b00780b */ /* 0x000fd20003f2e200 */
[----:B------:R-:W-:-:S05]  /*0240*/  FFMA R0, RZ, R19, R3 ;  /* 0x00000013ff007223 */ /* 0x000fca0000000003 */
[----:B------:R-:W-:Y:S01]  /*0250*/  FSETP.GT.AND P0, PT, |R0|, 1.469367938527859385e-39, PT ;  /* 0x001000000000780b */ /* 0x000fe20003f04200 */
[----:B------:R-:W-:-:S08]  /*0260*/  DMUL R16, R6, R12 ;  /* 0x0000000c06107228 */ /* 0x000fd00000000000 */
[----:B------:R-:W-:-:S04]  /*0270*/  DFMA R16, R4, R14, R16 ;  /* 0x0000000e0410722b */ /* 0x000fc80000000010 */
[----:B------:R-:W-:Y:S07]  /*0280*/  @P0 BRA P1, `(.L_x_16) ;  /* 0x0000000000200947 */ /* 0x000fee0000800000 */
[----:B------:R-:W-:Y:S01]  /*0290*/  IMAD.MOV.U32 R2, RZ, RZ, R10 ;  /* 0x000000ffff027224 */ /* 0x000fe200078e000a */
[----:B------:R-:W-:Y:S01]  /*02a0*/  MOV R0, 0x2f0 ;  /* 0x000002f000007802 */ /* 0x000fe20000000f00 */
[----:B------:R-:W-:Y:S02]  /*02b0*/  IMAD.MOV.U32 R3, RZ, RZ, R11 ;  /* 0x000000ffff037224 */ /* 0x000fe400078e000b */
[----:B------:R-:W-:Y:S02]  /*02c0*/  IMAD.MOV.U32 R12, RZ, RZ, R18 ;  /* 0x000000ffff0c7224 */ /* 0x000fe400078e0012 */
[----:B------:R-:W-:-:S07]  /*02d0*/  IMAD.MOV.U32 R13, RZ, RZ, R19 ;  /* 0x000000ffff0d7224 */ /* 0x000fce00078e0013 */
[----:B------:R-:W-:Y:S05]  /*02e0*/  CALL.REL.NOINC `($__internal_2_$__cuda_sm20_div_rn_f64_full) ;  /* 0x0000000400247944 */ /* 0x000fea0003c00000 */
[----:B------:R-:W-:Y:S02]  /*02f0*/  IMAD.MOV.U32 R2, RZ, RZ, R6 ;  /* 0x000000ffff027224 */ /* 0x000fe400078e0006 */
[----:B------:R-:W-:-:S07]  /*0300*/  IMAD.MOV.U32 R3, RZ, RZ, R7 ;  /* 0x000000ffff037224 */ /* 0x000fce00078e0007 */
.L_x_16:
[----:B------:R-:W-:Y:S05]  /*0310*/  BSYNC.RECONVERGENT B0 ;  /* 0x0000000000007941 */ /* 0x000fea0003800200 */
.L_x_15:
[----:B------:R-:W0:Y:S01]  /*0320*/  LDCU UR6, c[0x0][0x394] ;  /* 0x00007280ff0677ac */ /* 0x000e220008000800 */
[----:B------:R-:W-:Y:S01]  /*0330*/  IMAD.MOV.U32 R4, RZ, RZ, 0x1 ;  /* 0x00000001ff047424 */ /* 0x000fe200078e00ff */
[----:B------:R-:W-:Y:S01]  /*0340*/  FSETP.GEU.AND P1, PT, |R3|, 6.5827683646048100446e-37, PT ;  /* 0x036000000300780b */ /* 0x000fe20003f2e200 */
[----:B------:R-:W-:Y:S01]  /*0350*/  BSSY.RECONVERGENT B0, `(.L_x_17) ;  /* 0x0000014000007945 */ /* 0x000fe20003800200 */
[----:B0-----:R-:W0:Y:S08]  /*0360*/  I2F.F64.U32 R10, UR6 ;  /* 0x00000006000a7d12 */ /* 0x001e300008201800 */
[----:B0-----:R-:W0:Y:S02]  /*0370*/  MUFU.RCP64H R5, R11 ;  /* 0x0000000b00057308 */ /* 0x001e240000001800 */
        /* <DEDUP_REMOVED lines=11> */
[----:B------:R-:W-:Y:S01]  /*0430*/  IMAD.MOV.U32 R12, RZ, RZ, R10 ;  /* 0x000000ffff0c7224 */ /* 0x000fe200078e000a */
[----:B------:R-:W-:Y:S01]  /*0440*/  MOV R0, 0x470 ;  /* 0x0000047000007802 */ /* 0x000fe20000000f00 */
[----:B------:R-:W-:-:S07]  /*0450*/  IMAD.MOV.U32 R13, RZ, RZ, R11 ;  /* 0x000000ffff0d7224 */ /* 0x000fce00078e000b */
[----:B------:R-:W-:Y:S05]  /*0460*/  CALL.REL.NOINC `($__internal_2_$__cuda_sm20_div_rn_f64_full) ;  /* 0x0000000000c47944 */ /* 0x000fea0003c00000 */
[----:B------:R-:W-:Y:S02]  /*0470*/  IMAD.MOV.U32 R4, RZ, RZ, R6 ;  /* 0x000000ffff047224 */ /* 0x000fe400078e0006 */
[----:B------:R-:W-:-:S07]  /*0480*/  IMAD.MOV.U32 R5, RZ, RZ, R7 ;  /* 0x000000ffff057224 */ /* 0x000fce00078e0007 */
.L_x_18:
[----:B------:R-:W-:Y:S05]  /*0490*/  BSYNC.RECONVERGENT B0 ;  /* 0x0000000000007941 */ /* 0x000fea0003800200 */
.L_x_17:
[----:B------:R-:W0:Y:S01]  /*04a0*/  MUFU.RCP64H R3, R19 ;  /* 0x0000001300037308 */ /* 0x000e220000001800 */
[----:B------:R-:W-:Y:S01]  /*04b0*/  MOV R2, 0x1 ;  /* 0x0000000100027802 */ /* 0x000fe20000000f00 */
[----:B------:R-:W-:Y:S01]  /*04c0*/  BSSY.RECONVERGENT B0, `(.L_x_19) ;  /* 0x0000015000007945 */ /* 0x000fe20003800200 */
[----:B------:R-:W-:-:S04]  /*04d0*/  FSETP.GEU.AND P1, PT, |R17|, 6.5827683646048100446e-37, PT ;  /* 0x036000001100780b */ /* 0x000fc80003f2e200 */
        /* <DEDUP_REMOVED lines=19> */
.L_x_20:
[----:B------:R-:W-:Y:S05]  /*0610*/  BSYNC.RECONVERGENT B0 ;  /* 0x0000000000007941 */ /* 0x000fea0003800200 */
.L_x_19:
[----:B------:R-:W0:Y:S01]  /*0620*/  MUFU.RCP64H R7, R11 ;  /* 0x0000000b00077308 */ /* 0x000e220000001800 */
[----:B------:R-:W-:Y:S01]  /*0630*/  IMAD.MOV.U32 R6, RZ, RZ, 0x1 ;  /* 0x00000001ff067424 */ /* 0x000fe200078e00ff */
[----:B------:R-:W-:Y:S01]  /*0640*/  FSETP.GEU.AND P1, PT, |R3|, 6.5827683646048100446e-37, PT ;  /* 0x036000000300780b */ /* 0x000fe20003f2e200 */
[----:B------:R-:W-:Y:S04]  /*0650*/  BSSY.RECONVERGENT B0, `(.L_x_21) ;  /* 0x0000010000007945 */ /* 0x000fe80003800200 */
        /* <DEDUP_REMOVED lines=15> */
.L_x_22:
[----:B------:R-:W-:Y:S05]  /*0750*/  BSYNC.RECONVERGENT B0 ;  /* 0x0000000000007941 */ /* 0x000fea0003800200 */
.L_x_21:
[----:B------:R-:W-:Y:S01]  /*0760*/  STG.E.128 desc[UR4][R8.64], R4 ;  /* 0x0000000408007986 */ /* 0x000fe2000c101d04 */
[----:B------:R-:W-:Y:S05]  /*0770*/  EXIT ;  /* 0x000000000000794d */ /* 0x000fea0003800000 */
        .weak           $__internal_2_$__cuda_sm20_div_rn_f64_full
        .type           $__internal_2_$__cuda_sm20_div_rn_f64_full,@function
        .size           $__internal_2_$__cuda_sm20_div_rn_f64_full,(.L_x_89 - $__internal_2_$__cuda_sm20_div_rn_f64_full)
$__internal_2_$__cuda_sm20_div_rn_f64_full:
[C---:B------:R-:W-:Y:S01]  /*0780*/  FSETP.GEU.AND P0, PT, |R13|.reuse, 1.469367938527859385e-39, PT ;  /* 0x001000000d00780b */ /* 0x040fe20003f0e200 */
[----:B------:R-:W-:Y:S01]  /*0790*/  IMAD.MOV.U32 R7, RZ, RZ, R3 ;  /* 0x000000ffff077224 */ /* 0x000fe200078e0003 */
[C---:B------:R-:W-:Y:S01]  /*07a0*/  LOP3.LUT R14, R13.reuse, 0x800fffff, RZ, 0xc0, !PT ;  /* 0x800fffff0d0e7812 */ /* 0x040fe200078ec0ff */
[----:B------:R-:W-:Y:S01]  /*07b0*/  IMAD.MOV.U32 R24, RZ, RZ, 0x1 ;  /* 0x00000001ff187424 */ /* 0x000fe200078e00ff */
[----:B------:R-:W-:Y:S01]  /*07c0*/  LOP3.LUT R29, R13, 0x7ff00000, RZ, 0xc0, !PT ;  /* 0x7ff000000d1d7812 */ /* 0x000fe200078ec0ff */
[----:B------:R-:W-:Y:S01]  /*07d0*/  IMAD.MOV.U32 R6, RZ, RZ, R2 ;  /* 0x000000ffff067224 */ /* 0x000fe200078e0002 */
[----:B------:R-:W-:Y:S01]  /*07e0*/  LOP3.LUT R15, R14, 0x3ff00000, RZ, 0xfc, !PT ;  /* 0x3ff000000e0f7812 */ /* 0x000fe200078efcff */
[----:B------:R-:W-:Y:S01]  /*07f0*/  BSSY.RECONVERGENT B1, `(.L_x_23) ;  /* 0x0000052000017945 */ /* 0x000fe20003800200 */
[----:B------:R-:W-:Y:S02]  /*0800*/  MOV R14, R12 ;  /* 0x0000000c000e7202 */ /* 0x000fe40000000f00 */
[----:B------:R-:W-:-:S02]  /*0810*/  FSETP.GEU.AND P2, PT, |R7|, 1.469367938527859385e-39, PT ;  /* 0x001000000700780b */ /* 0x000fc40003f4e200 */
[----:B------:R-:W-:Y:S01]  /*0820*/  LOP3.LUT R2, R7, 0x7ff00000, RZ, 0xc0, !PT ;  /* 0x7ff0000007027812 */ /* 0x000fe200078ec0ff */
[----:B------:R-:W-:-:S03]  /*0830*/  @!P0 DMUL R14, R12, 8.98846567431157953865e+307 ;  /* 0x7fe000000c0e8828 */ /* 0x000fc60000000000 */
[----:B------:R-:W-:-:S03]  /*0840*/  ISETP.GE.U32.AND P1, PT, R2, R29, PT ;  /* 0x0000001d0200720c */ /* 0x000fc60003f26070 */
[----:B------:R-:W0:Y:S04]  /*0850*/  MUFU.RCP64H R25, R15 ;  /* 0x0000000f00197308 */ /* 0x000e280000001800 */
[----:B------:R-:W-:Y:S02]  /*0860*/  @!P2 LOP3.LUT R3, R13, 0x7ff00000, RZ, 0xc0, !PT ;  /* 0x7ff000000d03a812 */ /* 0x000fe400078ec0ff */
[----:B------:R-:W-:Y:S02]  /*0870*/  @!P0 LOP3.LUT R29, R15, 0x7ff00000, RZ, 0xc0, !PT ;  /* 0x7ff000000f1d8812 */ /* 0x000fe400078ec0ff */
[----:B------:R-:W-:Y:S01]  /*0880*/  @!P2 ISETP.GE.U32.AND P3, PT, R2, R3, PT ;  /* 0x000000030200a20c */ /* 0x000fe20003f66070 */
[----:B------:R-:W-:-:S05]  /*0890*/  IMAD.MOV.U32 R3, RZ, RZ, 0x1ca00000 ;  /* 0x1ca00000ff037424 */ /* 0x000fca00078e00ff */
[----:B------:R-:W-:Y:S01]  /*08a0*/  @!P2 SEL R23, R3, 0x63400000, !P3 ;  /* 0x634000000317a807 */ /* 0x000fe20005800000 */
[----:B0-----:R-:W-:-:S03]  /*08b0*/  DFMA R20, R24, -R14, 1 ;  /* 0x3ff000001814742b */ /* 0x001fc6000000080e */
[----:B------:R-:W-:-:S04]  /*08c0*/  @!P2 LOP3.LUT R26, R23, 0x80000000, R7, 0xf8, !PT ;  /* 0x80000000171aa812 */ /* 0x000fc800078ef807 */
[----:B------:R-:W-:Y:S01]  /*08d0*/  @!P2 LOP3.LUT R27, R26, 0x100000, RZ, 0xfc, !PT ;  /* 0x001000001a1ba812 */ /* 0x000fe200078efcff */
[----:B------:R-:W-:Y:S01]  /*08e0*/  @!P2 IMAD.MOV.U32 R26, RZ, RZ, RZ ;  /* 0x000000ffff1aa224 */ /* 0x000fe200078e00ff */
        /* <DEDUP_REMOVED lines=12> */
[----:B------:R-:W-:Y:S01]  /*09b0*/  @!P2 LOP3.LUT R22, R21, 0x7ff00000, RZ, 0xc0, !PT ;  /* 0x7ff000001516a812 */ /* 0x000fe200078ec0ff */
[----:B------:R-:W-:-:S04]  /*09c0*/  VIADD R24, R29, 0xffffffff ;  /* 0xffffffff1d187836 */ /* 0x000fc80000000000 */
[----:B------:R-:W-:-:S05]  /*09d0*/  VIADD R23, R22, 0xffffffff ;  /* 0xffffffff16177836 */ /* 0x000fca0000000000 */
[----:B------:R-:W-:-:S04]  /*09e0*/  ISETP.GT.U32.AND P0, PT, R23, 0x7feffffe, PT ;  /* 0x7feffffe1700780c */ /* 0x000fc80003f04070 */
[----:B------:R-:W-:-:S13]  /*09f0*/  ISETP.GT.U32.OR P0, PT, R24, 0x7feffffe, P0 ;  /* 0x7feffffe1800780c */ /* 0x000fda0000704470 */
[----:B------:R-:W-:Y:S05]  /*0a00*/  @P0 BRA `(.L_x_24) ;  /* 0x00000000006c0947 */ /* 0x000fea0003800000 */
[----:B------:R-:W-:-:S04]  /*0a10*/  LOP3.LUT R7, R13, 0x7ff00000, RZ, 0xc0, !PT ;  /* 0x7ff000000d077812 */ /* 0x000fc800078ec0ff */
[CC--:B------:R-:W-:Y:S02]  /*0a20*/  VIADDMNMX R6, R2.reuse, -R7.reuse, 0xb9600000, !PT ;  /* 0xb960000002067446 */ /* 0x0c0fe40007800907 */
[----:B------:R-:W-:Y:S02]  /*0a30*/  ISETP.GE.U32.AND P0, PT, R2, R7, PT ;  /* 0x000000070200720c */ /* 0x000fe40003f06070 */
[----:B------:R-:W-:Y:S02]  /*0a40*/  VIMNMX R6, PT, PT, R6, 0x46a00000, PT ;  /* 0x46a0000006067848 */ /* 0x000fe40003fe0100 */
[----:B------:R-:W-:-:S04]  /*0a50*/  SEL R3, R3, 0x63400000, !P0 ;  /* 0x6340000003037807 */ /* 0x000fc80004000000 */
[----:B------:R-:W-:Y:S01]  /*0a60*/  IADD3 R22, PT, PT, -R3, R6, RZ ;  /* 0x0000000603167210 */ /* 0x000fe20007ffe1ff */
[----:B------:R-:W-:-:S04]  /*0a70*/  IMAD.MOV.U32 R6, RZ, RZ, RZ ;  /* 0x000000ffff067224 */ /* 0x000fc800078e00ff */
        /* <DEDUP_REMOVED lines=12> */
[----:B------:R-:W-:-:S06]  /*0b40*/  IMAD.MOV.U32 R14, RZ, RZ, RZ ;  /* 0x000000ffff0e7224 */ /* 0x000fcc00078e00ff */
[----:B------:R-:W-:-:S03]  /*0b50*/  DFMA R14, R2, -R14, R26 ;  /* 0x8000000e020e722b */ /* 0x000fc6000000001a */
[----:B------:R-:W-:-:S03]  /*0b60*/  LOP3.LUT R13, R7, R13, RZ, 0x3c, !PT ;  /* 0x0000000d070d7212 */ /* 0x000fc600078e3cff */
[----:B------:R-:W-:-:S04]  /*0b70*/  IADD3 R14, PT, PT, -R22, -0x43300000, RZ ;  /* 0xbcd00000160e7810 */ /* 0x000fc80007ffe1ff */
[----:B------:R-:W-:-:S04]  /*0b80*/  FSETP.NEU.AND P0, PT, |R15|, R14, PT ;  /* 0x0000000e0f00720b */ /* 0x000fc80003f0d200 */
[----:B------:R-:W-:Y:S02]  /*0b90*/  FSEL R2, R6, R2, !P0 ;  /* 0x0000000206027208 */ /* 0x000fe40004000000 */
[----:B------:R-:W-:Y:S01]  /*0ba0*/  FSEL R3, R13, R3, !P0 ;  /* 0x000000030d037208 */ /* 0x000fe20004000000 */
[----:B------:R-:W-:Y:S06]  /*0bb0*/  BRA `(.L_x_25) ;  /* 0x0000000000547947 */ /* 0x000fec0003800000 */
.L_x_24:
        /* <DEDUP_REMOVED lines=12> */
[----:B------:R-:W-:Y:S01]  /*0c80*/  @!P0 IMAD.MOV.U32 R2, RZ, RZ, RZ ;  /* 0x000000ffff028224 */ /* 0x000fe200078e00ff */
[----:B------:R-:W-:-:S03]  /*0c90*/  @P0 MOV R2, RZ ;  /* 0x000000ff00020202 */ /* 0x000fc60000000f00 */
[----:B------:R-:W-:Y:S01]  /*0ca0*/  @P0 IMAD.MOV.U32 R3, RZ, RZ, R6 ;  /* 0x000000ffff030224 */ /* 0x000fe200078e0006 */
[----:B------:R-:W-:Y:S06]  /*0cb0*/  BRA `(.L_x_25) ;  /* 0x0000000000147947 */ /* 0x000fec0003800000 */
.L_x_27:
[----:B------:R-:W-:Y:S01]  /*0cc0*/  LOP3.LUT R3, R13, 0x80000, RZ, 0xfc, !PT ;  /* 0x000800000d037812 */ /* 0x000fe200078efcff */
[----:B------:R-:W-:Y:S01]  /*0cd0*/  IMAD.MOV.U32 R2, RZ, RZ, R12 ;  /* 0x000000ffff027224 */ /* 0x000fe200078e000c */
[----:B------:R-:W-:Y:S06]  /*0ce0*/  BRA `(.L_x_25) ;  /* 0x0000000000087947 */ /* 0x000fec0003800000 */
.L_x_26:
[----:B------:R-:W-:Y:S01]  /*0cf0*/  LOP3.LUT R3, R7, 0x80000, RZ, 0xfc, !PT ;  /* 0x0008000007037812 */ /* 0x000fe200078efcff */
[----:B------:R-:W-:-:S07]  /*0d00*/  IMAD.MOV.U32 R2, RZ, RZ, R6 ;  /* 0x000000ffff027224 */ /* 0x000fce00078e0006 */
.L_x_25:
[----:B------:R-:W-:Y:S05]  /*0d10*/  BSYNC.RECONVERGENT B1 ;  /* 0x0000000000017941 */ /* 0x000fea0003800200 */
.L_x_23:
[----:B------:R-:W-:Y:S02]  /*0d20*/  IMAD.MOV.U32 R6, RZ, RZ, R2 ;  /* 0x000000ffff067224 */ /* 0x000fe400078e0002 */
[----:B------:R-:W-:Y:S02]  /*0d30*/  IMAD.MOV.U32 R7, RZ, RZ, R3 ;  /* 0x000000ffff077224 */ /* 0x000fe400078e0003 */
[----:B------:R-:W-:Y:S02]  /*0d40*/  IMAD.MOV.U32 R2, RZ, RZ, R0 ;  /* 0x000000ffff027224 */ /* 0x000fe400078e0000 */
[----:B------:R-:W-:-:S04]  /*0d50*/  IMAD.MOV.U32 R3, RZ, RZ, 0x0 ;  /* 0x00000000ff037424 */ /* 0x000fc800078e00ff */
[----:B------:R-:W-:Y:S05]  /*0d60*/  RET.REL.NODEC R2 `(_Z19calphi_omega_linearP7double2S0_ii) ;  /* 0xfffffff002a47950 */ /* 0x000fea0003c3ffff */
.L_x_28:
        /* <DEDUP_REMOVED lines=9> */
.L_x_89:


//--------------------- .text._Z12initializeE0P7double2ddddddii --------------------------
	.section	.text._Z12initializeE0P7double2ddddddii,"ax",@progbits
	.align	128
        .global         _Z12initializeE0P7double2ddddddii
        .type           _Z12initializeE0P7double2ddddddii,@function
        .size           _Z12initializeE0P7double2ddddddii,(.L_x_90 - _Z12initializeE0P7double2ddddddii)
        .other          _Z12initializeE0P7double2ddddddii,@"STO_CUDA_ENTRY STV_DEFAULT"
_Z12initializeE0P7double2ddddddii:
.text._Z12initializeE0P7double2ddddddii:
        /* <DEDUP_REMOVED lines=11> */
[----:B------:R-:W-:-:S13]  /*00b0*/  ISETP.GE.OR P0, PT, R0, UR6, P0 ;  /* 0x0000000600007c0c */ /* 0x000fda0008706670 */
[----:B------:R-:W-:Y:S05]  /*00c0*/  @P0 EXIT ;  /* 0x000000000000094d */ /* 0x000fea0003800000 */
[----:B------:R-:W0:Y:S01]  /*00d0*/  LDCU UR4, c[0x0][0x394] ;  /* 0x00007280ff0477ac */ /* 0x000e220008000800 */
[----:B------:R-:W1:Y:S01]  /*00e0*/  LDC.64 R6, c[0x0][0x390] ;  /* 0x0000e400ff067b82 */ /* 0x000e620000000a00 */
[----:B------:R-:W-:Y:S01]  /*00f0*/  IMAD.MOV.U32 R2, RZ, RZ, 0x1 ;  /* 0x00000001ff027424 */ /* 0x000fe200078e00ff */
[----:B0-----:R-:W1:Y:S05]  /*0100*/  MUFU.RCP64H R3, UR4 ;  /* 0x0000000400037d08 */ /* 0x001e6a0008001800 */
[----:B-1----:R-:W-:-:S08]  /*0110*/  DFMA R4, R2, -R6, 1 ;  /* 0x3ff000000204742b */ /* 0x002fd00000000806 */
[----:B------:R-:W-:-:S08]  /*0120*/  DFMA R4, R4, R4, R4 ;  /* 0x000000040404722b */ /* 0x000fd00000000004 */
[----:B------:R-:W-:-:S08]  /*0130*/  DFMA R4, R2, R4, R2 ;  /* 0x000000040204722b */ /* 0x000fd00000000002 */
[----:B------:R-:W-:-:S08]  /*0140*/  DFMA R2, R4, -R6, 1 ;  /* 0x3ff000000402742b */ /* 0x000fd00000000806 */
[----:B------:R-:W-:-:S08]  /*0150*/  DFMA R2, R4, R2, R4 ;  /* 0x000000020402722b */ /* 0x000fd00000000004 */
[----:B------:R-:W-:-:S08]  /*0160*/  DMUL R4, R2, -2.7725887298583984375 ;  /* 0xc0062e4302047828 */ /* 0x000fd00000000000 */
[----:B------:R-:W-:-:S08]  /*0170*/  DFMA R6, R4, -R6, -2.7725887298583984375 ;  /* 0xc0062e430406742b */ /* 0x000fd00000000806 */
[----:B------:R-:W-:-:S10]  /*0180*/  DFMA R2, R2, R6, R4 ;  /* 0x000000060202722b */ /* 0x000fd40000000004 */
[----:B------:R-:W-:-:S05]  /*0190*/  FFMA R4, RZ, UR4, R3 ;  /* 0x00000004ff047c23 */ /* 0x000fca0008000003 */
[----:B------:R-:W-:-:S13]  /*01a0*/  FSETP.GT.AND P0, PT, |R4|, 1.469367938527859385e-39, PT ;  /* 0x001000000400780b */ /* 0x000fda0003f04200 */
[----:B------:R-:W-:Y:S05]  /*01b0*/  @P0 BRA `(.L_x_29) ;  /* 0x0000000000240947 */ /* 0x000fea0003800000 */
[----:B------:R-:W0:Y:S01]  /*01c0*/  LDCU.64 UR4, c[0x0][0x390] ;  /* 0x00007200ff0477ac */ /* 0x000e220008000a00 */
[----:B------:R-:W-:Y:S01]  /*01d0*/  IMAD.MOV.U32 R4, RZ, RZ, RZ ;  /* 0x000000ffff047224 */ /* 0x000fe200078e00ff */
[----:B------:R-:W-:Y:S01]  /*01e0*/  MOV R8, 0x230 ;  /* 0x0000023000087802 */ /* 0x000fe20000000f00 */
[----:B------:R-:W-:Y:S02]  /*01f0*/  IMAD.MOV.U32 R5, RZ, RZ, -0x3ff9d1bd ;  /* 0xc0062e43ff057424 */ /* 0x000fe400078e00ff */
[----:B0-----:R-:W-:Y:S02]  /*0200*/  IMAD.U32 R10, RZ, RZ, UR4 ;  /* 0x00000004ff0a7e24 */ /* 0x001fe4000f8e00ff */
[----:B------:R-:W-:-:S07]  /*0210*/  IMAD.U32 R11, RZ, RZ, UR5 ;  /* 0x00000005ff0b7e24 */ /* 0x000fce000f8e00ff */
[----:B------:R-:W-:Y:S05]  /*0220*/  CALL.REL.NOINC `($__internal_3_$__cuda_sm20_div_rn_f64_full) ;  /* 0x0000000c00807944 */ /* 0x000fea0003c00000 */
[----:B------:R-:W-:Y:S02]  /*0230*/  IMAD.MOV.U32 R2, RZ, RZ, R4 ;  /* 0x000000ffff027224 */ /* 0x000fe400078e0004 */
[----:B------:R-:W-:-:S07]  /*0240*/  IMAD.MOV.U32 R3, RZ, RZ, R5 ;  /* 0x000000ffff037224 */ /* 0x000fce00078e0005 */
.L_x_29:
[----:B------:R-:W0:Y:S01]  /*0250*/  LDCU UR4, c[0x0][0x394] ;  /* 0x00007280ff0477ac */ /* 0x000e220008000800 */
[----:B------:R-:W1:Y:S01]  /*0260*/  LDC.64 R6, c[0x0][0x390] ;  /* 0x0000e400ff067b82 */ /* 0x000e620000000a00 */
[----:B------:R-:W-:Y:S01]  /*0270*/  IMAD.MOV.U32 R4, RZ, RZ, 0x1 ;  /* 0x00000001ff047424 */ /* 0x000fe200078e00ff */
[----:B------:R-:W-:Y:S01]  /*0280*/  FSETP.GEU.AND P1, PT, |R3|, 6.5827683646048100446e-37, PT ;  /* 0x036000000300780b */ /* 0x000fe20003f2e200 */
[----:B------:R-:W-:Y:S01]  /*0290*/  BSSY.RECONVERGENT B0, `(.L_x_30) ;  /* 0x0000014000007945 */ /* 0x000fe20003800200 */
[----:B0-----:R-:W1:Y:S03]  /*02a0*/  MUFU.RCP64H R5, UR4 ;  /* 0x0000000400057d08 */ /* 0x001e660008001800 */
[----:B-1----:R-:W-:-:S08]  /*02b0*/  DFMA R10, R4, -R6, 1 ;  /* 0x3ff00000040a742b */ /* 0x002fd00000000806 */
[----:B------:R-:W-:-:S08]  /*02c0*/  DFMA R10, R10, R10, R10 ;  /* 0x0000000a0a0a722b */ /* 0x000fd0000000000a */
[----:B------:R-:W-:-:S08]  /*02d0*/  DFMA R10, R4, R10, R4 ;  /* 0x0000000a040a722b */ /* 0x000fd00000000004 */
[----:B------:R-:W-:-:S08]  /*02e0*/  DFMA R4, R10, -R6, 1 ;  /* 0x3ff000000a04742b */ /* 0x000fd00000000806 */
[----:B------:R-:W-:-:S08]  /*02f0*/  DFMA R10, R10, R4, R10 ;  /* 0x000000040a0a722b */ /* 0x000fd0000000000a */
[----:B------:R-:W-:-:S08]  /*0300*/  DMUL R4, R10, R2 ;  /* 0x000000020a047228 */ /* 0x000fd00000000000 */
[----:B------:R-:W-:-:S08]  /*0310*/  DFMA R6, R4, -R6, R2 ;  /* 0x800000060406722b */ /* 0x000fd00000000002 */
[----:B------:R-:W-:-:S10]  /*0320*/  DFMA R4, R10, R6, R4 ;  /* 0x000000060a04722b */ /* 0x000fd40000000004 */
[----:B------:R-:W-:-:S05]  /*0330*/  FFMA R6, RZ, UR4, R5 ;  /* 0x00000004ff067c23 */ /* 0x000fca0008000005 */
[----:B------:R-:W-:-:S13]  /*0340*/  FSETP.GT.AND P0, PT, |R6|, 1.469367938527859385e-39, PT ;  /* 0x001000000600780b */ /* 0x000fda0003f04200 */
[----:B------:R-:W-:Y:S05]  /*0350*/  @P0 BRA P1, `(.L_x_31) ;  /* 0x00000000001c0947 */ /* 0x000fea0000800000 */
[----:B------:R-:W0:Y:S01]  /*0360*/  LDCU.64 UR4, c[0x0][0x390] ;  /* 0x00007200ff0477ac */ /* 0x000e220008000a00 */
[----:B------:R-:W-:Y:S01]  /*0370*/  IMAD.MOV.U32 R4, RZ, RZ, R2 ;  /* 0x000000ffff047224 */ /* 0x000fe200078e0002 */
[----:B------:R-:W-:Y:S01]  /*0380*/  MOV R8, 0x3d0 ;  /* 0x000003d000087802 */ /* 0x000fe20000000f00 */
[----:B------:R-:W-:Y:S02]  /*0390*/  IMAD.MOV.U32 R5, RZ, RZ, R3 ;  /* 0x000000ffff057224 */ /* 0x000fe400078e0003 */
[----:B0-----:R-:W-:Y:S01]  /*03a0*/  IMAD.U32 R10, RZ, RZ, UR4 ;  /* 0x00000004ff0a7e24 */ /* 0x001fe2000f8e00ff */
[----:B------:R-:W-:-:S07]  /*03b0*/  MOV R11, UR5 ;  /* 0x00000005000b7c02 */ /* 0x000fce0008000f00 */
[----:B------:R-:W-:Y:S05]  /*03c0*/  CALL.REL.NOINC `($__internal_3_$__cuda_sm20_div_rn_f64_full) ;  /* 0x0000000c00187944 */ /* 0x000fea0003c00000 */
.L_x_31:
[----:B------:R-:W-:Y:S05]  /*03d0*/  BSYNC.RECONVERGENT B0 ;  /* 0x0000000000007941 */ /* 0x000fea0003800200 */
.L_x_30:
[----:B------:R-:W0:Y:S01]  /*03e0*/  LDC.64 R6, c[0x0][0x398] ;  /* 0x0000e600ff067b82 */ /* 0x000e220000000a00 */
[----:B------:R-:W0:Y:S01]  /*03f0*/  LDCU.64 UR4, c[0x0][0x3b0] ;  /* 0x00007600ff0477ac */ /* 0x000e220008000a00 */
[----:B------:R-:W0:Y:S01]  /*0400*/  I2F.F64.U32 R2, R9 ;  /* 0x0000000900027312 */ /* 0x000e220000201800 */
[----:B------:R-:W-:Y:S01]  /*0410*/  BSSY.RECONVERGENT B0, `(.L_x_32) ;  /* 0x000003e000007945 */ /* 0x000fe20003800200 */
[----:B0-----:R-:W-:Y:S01]  /*0420*/  DFMA R2, R2, UR4, -R6 ;  /* 0x0000000402027c2b */ /* 0x001fe20008000806 */
[----:B------:R-:W-:Y:S01]  /*0430*/  UMOV UR4, 0xfefa39ef ;  /* 0xfefa39ef00047882 */ /* 0x000fe20000000000 */
[----:B------:R-:W-:-:S06]  /*0440*/  UMOV UR5, 0x3fe62e42 ;  /* 0x3fe62e4200057882 */ /* 0x000fcc0000000000 */
[----:B------:R-:W-:-:S08]  /*0450*/  DMUL R4, R2, R4 ;  /* 0x0000000402047228 */ /* 0x000fd00000000000 */
[----:B------:R-:W-:Y:S01]  /*0460*/  DMUL R2, R2, R4 ;  /* 0x0000000402027228 */ /* 0x000fe20000000000 */
[----:B------:R-:W-:Y:S02]  /*0470*/  IMAD.MOV.U32 R4, RZ, RZ, 0x652b82fe ;  /* 0x652b82feff047424 */ /* 0x000fe400078e00ff */
[----:B------:R-:W-:-:S06]  /*0480*/  IMAD.MOV.U32 R5, RZ, RZ, 0x3ff71547 ;  /* 0x3ff71547ff057424 */ /* 0x000fcc00078e00ff */
[----:B------:R-:W-:Y:S01]  /*0490*/  DFMA R4, R2, R4, 6.75539944105574400000e+15 ;  /* 0x433800000204742b */ /* 0x000fe20000000004 */
[----:B------:R-:W-:-:S07]  /*04a0*/  FSETP.GEU.AND P0, PT, |R3|, 4.1917929649353027344, PT ;  /* 0x4086232b0300780b */ /* 0x000fce0003f0e200 */
[----:B------:R-:W-:-:S08]  /*04b0*/  DADD R6, R4, -6.75539944105574400000e+15 ;  /* 0xc338000004067429 */ /* 0x000fd00000000000 */
[----:B------:R-:W-:Y:S01]  /*04c0*/  DFMA R10, R6, -UR4, R2 ;  /* 0x80000004060a7c2b */ /* 0x000fe20008000002 */
[----:B------:R-:W-:Y:S01]  /*04d0*/  UMOV UR4, 0x3b39803f ;  /* 0x3b39803f00047882 */ /* 0x000fe20000000000 */
[----:B------:R-:W-:-:S06]  /*04e0*/  UMOV UR5, 0x3c7abc9e ;  /* 0x3c7abc9e00057882 */ /* 0x000fcc0000000000 */
[----:B------:R-:W-:Y:S01]  /*04f0*/  DFMA R6, R6, -UR4, R10 ;  /* 0x8000000406067c2b */ /* 0x000fe2000800000a */
[----:B------:R-:W-:Y:S01]  /*0500*/  UMOV UR4, 0x69ce2bdf ;  /* 0x69ce2bdf00047882 */ /* 0x000fe20000000000 */
[----:B------:R-:W-:Y:S01]  /*0510*/  IMAD.MOV.U32 R10, RZ, RZ, -0x35dec16 ;  /* 0xfca213eaff0a7424 */ /* 0x000fe200078e00ff */
[----:B------:R-:W-:Y:S01]  /*0520*/  UMOV UR5, 0x3e5ade15 ;  /* 0x3e5ade1500057882 */ /* 0x000fe20000000000 */
[----:B------:R-:W-:-:S06]  /*0530*/  IMAD.MOV.U32 R11, RZ, RZ, 0x3e928af3 ;  /* 0x3e928af3ff0b7424 */ /* 0x000fcc00078e00ff */
[----:B------:R-:W-:Y:S01]  /*0540*/  DFMA R10, R6, UR4, R10 ;  /* 0x00000004060a7c2b */ /* 0x000fe2000800000a */
[----:B------:R-:W-:Y:S01]  /*0550*/  UMOV UR4, 0x62401315 ;  /* 0x6240131500047882 */ /* 0x000fe20000000000 */
[----:B------:R-:W-:-:S06]  /*0560*/  UMOV UR5, 0x3ec71dee ;  /* 0x3ec71dee00057882 */ /* 0x000fcc0000000000 */
[----:B------:R-:W-:Y:S01]  /*0570*/  DFMA R10, R6, R10, UR4 ;  /* 0x00000004060a7e2b */ /* 0x000fe2000800000a */
        /* <DEDUP_REMOVED lines=20> */
[----:B------:R-:W-:-:S08]  /*06c0*/  DFMA R10, R6, R10, UR4 ;  /* 0x00000004060a7e2b */ /* 0x000fd0000800000a */
[----:B------:R-:W-:-:S08]  /*06d0*/  DFMA R10, R6, R10, 1 ;  /* 0x3ff00000060a742b */ /* 0x000fd0000000000a */
[----:B------:R-:W-:-:S10]  /*06e0*/  DFMA R10, R6, R10, 1 ;  /* 0x3ff00000060a742b */ /* 0x000fd4000000000a */
[----:B------:R-:W-:Y:S02]  /*06f0*/  IMAD R7, R4, 0x100000, R11 ;  /* 0x0010000004077824 */ /* 0x000fe400078e020b */
[----:B------:R-:W-:Y:S01]  /*0700*/  IMAD.MOV.U32 R6, RZ, RZ, R10 ;  /* 0x000000ffff067224 */ /* 0x000fe200078e000a */
[----:B------:R-:W-:Y:S06]  /*0710*/  @!P0 BRA `(.L_x_33) ;  /* 0x0000000000348947 */ /* 0x000fec0003800000 */
[----:B------:R-:W-:Y:S01]  /*0720*/  FSETP.GEU.AND P1, PT, |R3|, 4.2275390625, PT ;  /* 0x408748000300780b */ /* 0x000fe20003f2e200 */
[C---:B------:R-:W-:Y:S02]  /*0730*/  DADD R6, R2.reuse, +INF ;  /* 0x7ff0000002067429 */ /* 0x040fe40000000000 */
[----:B------:R-:W-:-:S08]  /*0740*/  DSETP.GEU.AND P0, PT, R2, RZ, PT ;  /* 0x000000ff0200722a */ /* 0x000fd00003f0e000 */
[----:B------:R-:W-:Y:S02]  /*0750*/  FSEL R6, R6, RZ, P0 ;  /* 0x000000ff06067208 */ /* 0x000fe40000000000 */
[----:B------:R-:W-:Y:S01]  /*0760*/  @!P1 LEA.HI R5, R4, R4, RZ, 0x1 ;  /* 0x0000000404059211 */ /* 0x000fe200078f08ff */
[----:B------:R-:W-:Y:S01]  /*0770*/  @!P1 IMAD.MOV.U32 R2, RZ, RZ, R10 ;  /* 0x000000ffff029224 */ /* 0x000fe200078e000a */
[----:B------:R-:W-:Y:S02]  /*0780*/  FSEL R7, R7, RZ, P0 ;  /* 0x000000ff07077208 */ /* 0x000fe40000000000 */
[----:B------:R-:W-:-:S05]  /*0790*/  @!P1 SHF.R.S32.HI R5, RZ, 0x1, R5 ;  /* 0x00000001ff059819 */ /* 0x000fca0000011405 */
[----:B------:R-:W-:Y:S02]  /*07a0*/  @!P1 IMAD.IADD R4, R4, 0x1, -R5 ;  /* 0x0000000104049824 */ /* 0x000fe400078e0a05 */
[----:B------:R-:W-:-:S03]  /*07b0*/  @!P1 IMAD R3, R5, 0x100000, R11 ;  /* 0x0010000005039824 */ /* 0x000fc600078e020b */
[----:B------:R-:W-:Y:S02]  /*07c0*/  @!P1 LEA R5, R4, 0x3ff00000, 0x14 ;  /* 0x3ff0000004059811 */ /* 0x000fe400078ea0ff */
[----:B------:R-:W-:-:S06]  /*07d0*/  @!P1 MOV R4, RZ ;  /* 0x000000ff00049202 */ /* 0x000fcc0000000f00 */
[----:B------:R-:W-:-:S11]  /*07e0*/  @!P1 DMUL R6, R2, R4 ;  /* 0x0000000402069228 */ /* 0x000fd60000000000 */
.L_x_33:
[----:B------:R-:W-:Y:S05]  /*07f0*/  BSYNC.RECONVERGENT B0 ;  /* 0x0000000000007941 */ /* 0x000fea0003800200 */
.L_x_32:
[----:B------:R-:W0:Y:S01]  /*0800*/  LDCU UR5, c[0x0][0x3a4] ;  /* 0x00007480ff0577ac */ /* 0x000e220008000800 */
[----:B------:R-:W1:Y:S01]  /*0810*/  LDC.64 R2, c[0x0][0x3a0] ;  /* 0x0000e800ff027b82 */ /* 0x000e620000000a00 */
[----:B------:R-:W-:Y:S01]  /*0820*/  IMAD.MOV.U32 R12, RZ, RZ, 0x1 ;  /* 0x00000001ff0c7424 */ /* 0x000fe200078e00ff */
[----:B------:R-:W-:Y:S01]  /*0830*/  BSSY.RECONVERGENT B0, `(.L_x_34) ;  /* 0x000001f000007945 */ /* 0x000fe20003800200 */
[----:B------:R-:W2:Y:S05]  /*0840*/  LDCU UR4, c[0x0][0x3b8] ;  /* 0x00007700ff0477ac */ /* 0x000eaa0008000800 */
[----:B------:R-:W3:Y:S01]  /*0850*/  LDC.64 R4, c[0x0][0x3a8] ;  /* 0x0000ea00ff047b82 */ /* 0x000ee20000000a00 */
[----:B0-----:R-:W1:Y:S01]  /*0860*/  MUFU.RCP64H R13, UR5 ;  /* 0x00000005000d7d08 */ /* 0x001e620008001800 */
[----:B--2---:R-:W-:-:S04]  /*0870*/  ULEA.HI UR4, UR4, UR4, URZ, 0x1 ;  /* 0x0000000404047291 */ /* 0x004fc8000f8f08ff */
[----:B------:R-:W-:-:S06]  /*0880*/  USHF.R.S32.HI UR4, URZ, 0x1, UR4 ;  /* 0x00000001ff047899 */ /* 0x000fcc0008011404 */
[C---:B------:R-:W-:Y:S01]  /*0890*/  IADD3 R8, PT, PT, -R0.reuse, UR4, RZ ;  /* 0x0000000400087c10 */ /* 0x040fe2000fffe1ff */
[----:B------:R-:W-:Y:S01]  /*08a0*/  VIADD R15, R0, -UR4 ;  /* 0x80000004000f7c36 */ /* 0x000fe20008000000 */
[----:B-1----:R-:W-:-:S03]  /*08b0*/  DFMA R10, R12, -R2, 1 ;  /* 0x3ff000000c0a742b */ /* 0x002fc60000000802 */
[----:B------:R-:W-:-:S05]  /*08c0*/  IMAD R8, R8, R15, RZ ;  /* 0x0000000f08087224 */ /* 0x000fca00078e02ff */
[----:B------:R-:W-:Y:S02]  /*08d0*/  DFMA R14, R10, R10, R10 ;  /* 0x0000000a0a0e722b */ /* 0x000fe4000000000a */
[----:B------:R-:W3:Y:S06]  /*08e0*/  I2F.F64 R10, R8 ;  /* 0x00000008000a7312 */ /* 0x000eec0000201c00 */
[----:B------:R-:W-:-:S08]  /*08f0*/  DFMA R14, R12, R14, R12 ;  /* 0x0000000e0c0e722b */ /* 0x000fd0000000000c */
[----:B------:R-:W-:Y:S02]  /*0900*/  DFMA R12, R14, -R2, 1 ;  /* 0x3ff000000e0c742b */ /* 0x000fe40000000802 */
[----:B---3--:R-:W-:-:S06]  /*0910*/  DMUL R10, R10, R4 ;  /* 0x000000040a0a7228 */ /* 0x008fcc0000000000 */
[----:B------:R-:W-:Y:S02]  /*0920*/  DFMA R12, R14, R12, R14 ;  /* 0x0000000c0e0c722b */ /* 0x000fe4000000000e */
[----:B------:R-:W-:-:S08]  /*0930*/  DMUL R10, R10, R4 ;  /* 0x000000040a0a7228 */ /* 0x000fd00000000000 */
[----:B------:R-:W-:Y:S02]  /*0940*/  DMUL R4, R10, R12 ;  /* 0x0000000c0a047228 */ /* 0x000fe40000000000 */
[----:B------:R-:W-:-:S06]  /*0950*/  FSETP.GEU.AND P1, PT, |R11|, 6.5827683646048100446e-37, PT ;  /* 0x036000000b00780b */ /* 0x000fcc0003f2e200 */
        /* <DEDUP_REMOVED lines=9> */
[----:B0-----:R-:W-:Y:S02]  /*09f0*/  IMAD.U32 R10, RZ, RZ, UR4 ;  /* 0x00000004ff0a7e24 */ /* 0x001fe4000f8e00ff */
[----:B------:R-:W-:-:S07]  /*0a00*/  IMAD.U32 R11, RZ, RZ, UR5 ;  /* 0x00000005ff0b7e24 */ /* 0x000fce000f8e00ff */
[----:B------:R-:W-:Y:S05]  /*0a10*/  CALL.REL.NOINC `($__internal_3_$__cuda_sm20_div_rn_f64_full) ;  /* 0x0000000400847944 */ /* 0x000fea0003c00000 */
.L_x_35:
[----:B------:R-:W-:Y:S05]  /*0a20*/  BSYNC.RECONVERGENT B0 ;  /* 0x0000000000007941 */ /* 0x000fea0003800200 */
.L_x_34:
        /* <DEDUP_REMOVED lines=18> */
[----:B------:R-:W-:Y:S01]  /*0b50*/  MOV R8, 0xb90 ;  /* 0x00000b9000087802 */ /* 0x000fe20000000f00 */
[----:B0-----:R-:W-:Y:S02]  /*0b60*/  IMAD.U32 R10, RZ, RZ, UR4 ;  /* 0x00000004ff0a7e24 */ /* 0x001fe4000f8e00ff */
[----:B------:R-:W-:-:S07]  /*0b70*/  IMAD.U32 R11, RZ, RZ, UR5 ;  /* 0x00000005ff0b7e24 */ /* 0x000fce000f8e00ff */
[----:B------:R-:W-:Y:S05]  /*0b80*/  CALL.REL.NOINC `($__internal_3_$__cuda_sm20_div_rn_f64_full) ;  /* 0x0000000400287944 */ /* 0x000fea0003c00000 */
[----:B------:R-:W-:Y:S01]  /*0b90*/  MOV R2, R4 ;  /* 0x0000000400027202 */ /* 0x000fe20000000f00 */
[----:B------:R-:W-:-:S07]  /*0ba0*/  IMAD.MOV.U32 R3, RZ, RZ, R5 ;  /* 0x000000ffff037224 */ /* 0x000fce00078e0005 */
.L_x_37:
[----:B------:R-:W-:Y:S05]  /*0bb0*/  BSYNC.RECONVERGENT B0 ;  /* 0x0000000000007941 */ /* 0x000fea0003800200 */
.L_x_36:
[----:B------:R-:W-:Y:S01]  /*0bc0*/  IMAD.MOV.U32 R4, RZ, RZ, 0x652b82fe ;  /* 0x652b82feff047424 */ /* 0x000fe200078e00ff */
[----:B------:R-:W-:Y:S01]  /*0bd0*/  UMOV UR4, 0xfefa39ef ;  /* 0xfefa39ef00047882 */ /* 0x000fe20000000000 */
[----:B------:R-:W-:Y:S01]  /*0be0*/  IMAD.MOV.U32 R5, RZ, RZ, 0x3ff71547 ;  /* 0x3ff71547ff057424 */ /* 0x000fe200078e00ff */
[----:B------:R-:W-:Y:S01]  /*0bf0*/  UMOV UR5, 0x3fe62e42 ;  /* 0x3fe62e4200057882 */ /* 0x000fe20000000000 */
[----:B------:R-:W0:Y:S01]  /*0c00*/  LDC.64 R14, c[0x0][0x388] ;  /* 0x0000e200ff0e7b82 */ /* 0x000e220000000a00 */
[----:B------:R-:W-:Y:S01]  /*0c10*/  FSETP.GEU.AND P0, PT, |R3|, 4.1917929649353027344, PT ;  /* 0x4086232b0300780b */ /* 0x000fe20003f0e200 */
[----:B------:R-:W-:Y:S02]  /*0c20*/  BSSY.RECONVERGENT B0, `(.L_x_38) ;  /* 0x0000037000007945 */ /* 0x000fe40003800200 */
[----:B------:R-:W-:-:S08]  /*0c30*/  DFMA R4, R2, R4, 6.75539944105574400000e+15 ;  /* 0x433800000204742b */ /* 0x000fd00000000004 */
        /* <DEDUP_REMOVED lines=34> */
[C---:B------:R-:W-:Y:S02]  /*0e60*/  DFMA R16, R10.reuse, R12, 1 ;  /* 0x3ff000000a10742b */ /* 0x040fe4000000000c */
[----:B------:R-:W1:Y:S06]  /*0e70*/  LDC.64 R12, c[0x0][0x380] ;  /* 0x0000e000ff0c7b82 */ /* 0x000e6c0000000a00 */
[----:B------:R-:W-:-:S10]  /*0e80*/  DFMA R16, R10, R16, 1 ;  /* 0x3ff000000a10742b */ /* 0x000fd40000000010 */
[----:B------:R-:W-:Y:S02]  /*0e90*/  IMAD R11, R4, 0x100000, R17 ;  /* 0x00100000040b7824 */ /* 0x000fe400078e0211 */
[----:B------:R-:W-:Y:S01]  /*0ea0*/  IMAD.MOV.U32 R10, RZ, RZ, R16 ;  /* 0x000000ffff0a7224 */ /* 0x000fe200078e0010 */
[----:B0-----:R-:W-:Y:S06]  /*0eb0*/  @!P0 BRA `(.L_x_39) ;  /* 0x0000000000348947 */ /* 0x001fec0003800000 */
[----:B------:R-:W-:Y:S01]  /*0ec0*/  FSETP.GEU.AND P1, PT, |R3|, 4.2275390625, PT ;  /* 0x408748000300780b */ /* 0x000fe20003f2e200 */
[C---:B------:R-:W-:Y:S02]  /*0ed0*/  DADD R10, R2.reuse, +INF ;  /* 0x7ff00000020a7429 */ /* 0x040fe40000000000 */
[----:B------:R-:W-:-:S08]  /*0ee0*/  DSETP.GEU.AND P0, PT, R2, RZ, PT ;  /* 0x000000ff0200722a */ /* 0x000fd00003f0e000 */
[----:B------:R-:W-:Y:S02]  /*0ef0*/  FSEL R10, R10, RZ, P0 ;  /* 0x000000ff0a0a7208 */ /* 0x000fe40000000000 */
[----:B------:R-:W-:Y:S02]  /*0f00*/  @!P1 LEA.HI R5, R4, R4, RZ, 0x1 ;  /* 0x0000000404059211 */ /* 0x000fe400078f08ff */
[----:B------:R-:W-:Y:S02]  /*0f10*/  @!P1 MOV R2, R16 ;  /* 0x0000001000029202 */ /* 0x000fe40000000f00 */
[----:B------:R-:W-:Y:S02]  /*0f20*/  @!P1 SHF.R.S32.HI R5, RZ, 0x1, R5 ;  /* 0x00000001ff059819 */ /* 0x000fe40000011405 */
[----:B------:R-:W-:-:S03]  /*0f30*/  FSEL R11, R11, RZ, P0 ;  /* 0x000000ff0b0b7208 */ /* 0x000fc60000000000 */
[----:B------:R-:W-:Y:S02]  /*0f40*/  @!P1 IMAD.IADD R4, R4, 0x1, -R5 ;  /* 0x0000000104049824 */ /* 0x000fe400078e0a05 */
[----:B------:R-:W-:-:S03]  /*0f50*/  @!P1 IMAD R3, R5, 0x100000, R17 ;  /* 0x0010000005039824 */ /* 0x000fc600078e0211 */
[----:B------:R-:W-:Y:S01]  /*0f60*/  @!P1 LEA R5, R4, 0x3ff00000, 0x14 ;  /* 0x3ff0000004059811 */ /* 0x000fe200078ea0ff */
[----:B------:R-:W-:-:S06]  /*0f70*/  @!P1 IMAD.MOV.U32 R4, RZ, RZ, RZ ;  /* 0x000000ffff049224 */ /* 0x000fcc00078e00ff */
[----:B------:R-:W-:-:S11]  /*0f80*/  @!P1 DMUL R10, R2, R4 ;  /* 0x00000004020a9228 */ /* 0x000fd60000000000 */
.L_x_39:
[----:B------:R-:W-:Y:S05]  /*0f90*/  BSYNC.RECONVERGENT B0 ;  /* 0x0000000000007941 */ /* 0x000fea0003800200 */
.L_x_38:
[----:B------:R-:W0:Y:S01]  /*0fa0*/  LDCU UR6, c[0x0][0x3b8] ;  /* 0x00007700ff0677ac */ /* 0x000e220008000800 */
[----:B------:R-:W-:Y:S01]  /*0fb0*/  DMUL R14, R10, R14 ;  /* 0x0000000e0a0e7228 */ /* 0x000fe20000000000 */
[----:B------:R-:W2:Y:S07]  /*0fc0*/  LDCU.64 UR4, c[0x0][0x358] ;  /* 0x00006b00ff0477ac */ /* 0x000eae0008000a00 */
[----:B------:R-:W-:Y:S01]  /*0fd0*/  DMUL R4, R14, R6 ;  /* 0x000000060e047228 */ /* 0x000fe20000000000 */
[----:B------:R-:W-:Y:S01]  /*0fe0*/  CS2R R6, SRZ ;  /* 0x0000000000067805 */ /* 0x000fe2000001ff00 */
[----:B0-----:R-:W-:-:S04]  /*0ff0*/  IMAD R9, R9, UR6, R0 ;  /* 0x0000000609097c24 */ /* 0x001fc8000f8e0200 */
[----:B-1----:R-:W-:-:S05]  /*1000*/  IMAD.WIDE R12, R9, 0x10, R12 ;  /* 0x00000010090c7825 */ /* 0x002fca00078e020c */
[----:B--2---:R-:W-:Y:S01]  /*1010*/  STG.E.128 desc[UR4][R12.64], R4 ;  /* 0x000000040c007986 */ /* 0x004fe2000c101d04 */
[----:B------:R-:W-:Y:S05]  /*1020*/  EXIT ;  /* 0x000000000000794d */ /* 0x000fea0003800000 */
        .weak           $__internal_3_$__cuda_sm20_div_rn_f64_full
        .type           $__internal_3_$__cuda_sm20_div_rn_f64_full,@function
        .size           $__internal_3_$__cuda_sm20_div_rn_f64_full,(.L_x_90 - $__internal_3_$__cuda_sm20_div_rn_f64_full)
$__internal_3_$__cuda_sm20_div_rn_f64_full:
        /* <DEDUP_REMOVED lines=11> */
[----:B------:R-:W-:Y:S02]  /*10e0*/  @!P2 LOP3.LUT R14, R11, 0x7ff00000, RZ, 0xc0, !PT ;  /* 0x7ff000000b0ea812 */ /* 0x000fe400078ec0ff */
[----:B------:R-:W0:Y:S02]  /*10f0*/  MUFU.RCP64H R17, R13 ;  /* 0x0000000d00117308 */ /* 0x000e240000001800 */
[----:B------:R-:W-:Y:S01]  /*1100*/  @!P2 ISETP.GE.U32.AND P3, PT, R15, R14, PT ;  /* 0x0000000e0f00a20c */ /* 0x000fe20003f66070 */
[----:B------:R-:W-:-:S05]  /*1110*/  IMAD.MOV.U32 R14, RZ, RZ, 0x1ca00000 ;  /* 0x1ca00000ff0e7424 */ /* 0x000fca00078e00ff */
[----:B------:R-:W-:-:S04]  /*1120*/  @!P2 SEL R19, R14, 0x63400000, !P3 ;  /* 0x634000000e13a807 */ /* 0x000fc80005800000 */
[----:B------:R-:W-:-:S04]  /*1130*/  @!P2 LOP3.LUT R22, R19, 0x80000000, R5, 0xf8, !PT ;  /* 0x800000001316a812 */ /* 0x000fc800078ef805 */
[----:B------:R-:W-:Y:S01]  /*1140*/  @!P2 LOP3.LUT R23, R22, 0x100000, RZ, 0xfc, !PT ;  /* 0x001000001617a812 */ /* 0x000fe200078efcff */
[----:B0-----:R-:W-:Y:S01]  /*1150*/  DFMA R2, R16, -R12, 1 ;  /* 0x3ff000001002742b */ /* 0x001fe2000000080c */
[----:B------:R-:W-:-:S07]  /*1160*/  @!P2 IMAD.MOV.U32 R22, RZ, RZ, RZ ;  /* 0x000000ffff16a224 */ /* 0x000fce00078e00ff */
[----:B------:R-:W-:-:S08]  /*1170*/  DFMA R2, R2, R2, R2 ;  /* 0x000000020202722b */ /* 0x000fd00000000002 */
[----:B------:R-:W-:Y:S01]  /*1180*/  DFMA R16, R16, R2, R16 ;  /* 0x000000021010722b */ /* 0x000fe20000000010 */
[----:B------:R-:W-:Y:S01]  /*1190*/  SEL R3, R14, 0x63400000, !P1 ;  /* 0x634000000e037807 */ /* 0x000fe20004800000 */
[----:B------:R-:W-:-:S03]  /*11a0*/  IMAD.MOV.U32 R2, RZ, RZ, R4 ;  /* 0x000000ffff027224 */ /* 0x000fc600078e0004 */
[----:B------:R-:W-:-:S03]  /*11b0*/  LOP3.LUT R3, R3, 0x800fffff, R5, 0xf8, !PT ;  /* 0x800fffff03037812 */ /* 0x000fc600078ef805 */
[----:B------:R-:W-:-:S03]  /*11c0*/  DFMA R18, R16, -R12, 1 ;  /* 0x3ff000001012742b */ /* 0x000fc6000000080c */
[----:B------:R-:W-:Y:S01]  /*11d0*/  @!P2 DFMA R2, R2, 2, -R22 ;  /* 0x400000000202a82b */ /* 0x000fe20000000816 */
[----:B------:R-:W-:-:S04]  /*11e0*/  IMAD.MOV.U32 R22, RZ, RZ, R15 ;  /* 0x000000ffff167224 */ /* 0x000fc800078e000f */
[----:B------:R-:W-:Y:S01]  /*11f0*/  DFMA R16, R16, R18, R16 ;  /* 0x000000121010722b */ /* 0x000fe20000000010 */
[----:B------:R-:W-:Y:S01]  /*1200*/  IMAD.MOV.U32 R23, RZ, RZ, R20 ;  /* 0x000000ffff177224 */ /* 0x000fe200078e0014 */
[----:B------:R-:W-:-:S03]  /*1210*/  @!P0 LOP3.LUT R23, R13, 0x7ff00000, RZ, 0xc0, !PT ;  /* 0x7ff000000d178812 */ /* 0x000fc600078ec0ff */
[----:B------:R-:W-:Y:S02]  /*1220*/  @!P2 LOP3.LUT R22, R3, 0x7ff00000, RZ, 0xc0, !PT ;  /* 0x7ff000000316a812 */ /* 0x000fe400078ec0ff */
[----:B------:R-:W-:Y:S01]  /*1230*/  IADD3 R25, PT, PT, R23, -0x1, RZ ;  /* 0xffffffff17197810 */ /* 0x000fe20007ffe0ff */
[----:B------:R-:W-:Y:S02]  /*1240*/  DMUL R18, R16, R2 ;  /* 0x0000000210127228 */ /* 0x000fe40000000000 */
[----:B------:R-:W-:-:S05]  /*1250*/  VIADD R24, R22, 0xffffffff ;  /* 0xffffffff16187836 */ /* 0x000fca0000000000 */
[----:B------:R-:W-:Y:S01]  /*1260*/  ISETP.GT.U32.AND P0, PT, R24, 0x7feffffe, PT ;  /* 0x7feffffe1800780c */ /* 0x000fe20003f04070 */
[----:B------:R-:W-:-:S03]  /*1270*/  DFMA R20, R18, -R12, R2 ;  /* 0x8000000c1214722b */ /* 0x000fc60000000002 */
[----:B------:R-:W-:-:S05]  /*1280*/  ISETP.GT.U32.OR P0, PT, R25, 0x7feffffe, P0 ;  /* 0x7feffffe1900780c */ /* 0x000fca0000704470 */
[----:B------:R-:W-:-:S08]  /*1290*/  DFMA R16, R16, R20, R18 ;  /* 0x000000141010722b */ /* 0x000fd00000000012 */
[----:B------:R-:W-:Y:S05]  /*12a0*/  @P0 BRA `(.L_x_41) ;  /* 0x00000000006c0947 */ /* 0x000fea0003800000 */
[----:B------:R-:W-:-:S04]  /*12b0*/  LOP3.LUT R18, R11, 0x7ff00000, RZ, 0xc0, !PT ;  /* 0x7ff000000b127812 */ /* 0x000fc800078ec0ff */
[CC--:B------:R-:W-:Y:S02]  /*12c0*/  VIADDMNMX R4, R15.reuse, -R18.reuse, 0xb9600000, !PT ;  /* 0xb96000000f047446 */ /* 0x0c0fe40007800912 */
[----:B------:R-:W-:Y:S02]  /*12d0*/  ISETP.GE.U32.AND P0, PT, R15, R18, PT ;  /* 0x000000120f00720c */ /* 0x000fe40003f06070 */
[----:B------:R-:W-:Y:S02]  /*12e0*/  VIMNMX R4, PT, PT, R4, 0x46a00000, PT ;  /* 0x46a0000004047848 */ /* 0x000fe40003fe0100 */
[----:B------:R-:W-:-:S05]  /*12f0*/  SEL R5, R14, 0x63400000, !P0 ;  /* 0x634000000e057807 */ /* 0x000fca0004000000 */
[----:B------:R-:W-:Y:S02]  /*1300*/  IMAD.IADD R18, R4, 0x1, -R5 ;  /* 0x0000000104127824 */ /* 0x000fe400078e0a05 */
[----:B------:R-:W-:Y:S02]  /*1310*/  IMAD.MOV.U32 R4, RZ, RZ, RZ ;  /* 0x000000ffff047224 */ /* 0x000fe400078e00ff */
        /* <DEDUP_REMOVED lines=20> */
.L_x_41:
        /* <DEDUP_REMOVED lines=16> */
.L_x_44:
[----:B------:R-:W-:Y:S01]  /*1560*/  LOP3.LUT R15, R11, 0x80000, RZ, 0xfc, !PT ;  /* 0x000800000b0f7812 */ /* 0x000fe200078efcff */
[----:B------:R-:W-:Y:S01]  /*1570*/  IMAD.MOV.U32 R14, RZ, RZ, R10 ;  /* 0x000000ffff0e7224 */ /* 0x000fe200078e000a */
[----:B------:R-:W-:Y:S06]  /*1580*/  BRA `(.L_x_42) ;  /* 0x0000000000087947 */ /* 0x000fec0003800000 */
.L_x_43:
[----:B------:R-:W-:Y:S01]  /*1590*/  LOP3.LUT R15, R5, 0x80000, RZ, 0xfc, !PT ;  /* 0x00080000050f7812 */ /* 0x000fe200078efcff */
[----:B------:R-:W-:-:S07]  /*15a0*/  IMAD.MOV.U32 R14, RZ, RZ, R4 ;  /* 0x000000ffff0e7224 */ /* 0x000fce00078e0004 */
.L_x_42:
[----:B------:R-:W-:Y:S05]  /*15b0*/  BSYNC.RECONVERGENT B1 ;  /* 0x0000000000017941 */ /* 0x000fea0003800200 */
.L_x_40:
[----:B------:R-:W-:Y:S02]  /*15c0*/  IMAD.MOV.U32 R2, RZ, RZ, R8 ;  /* 0x000000ffff027224 */ /* 0x000fe400078e0008 */
[----:B------:R-:W-:Y:S02]  /*15d0*/  IMAD.MOV.U32 R3, RZ, RZ, 0x0 ;  /* 0x00000000ff037424 */ /* 0x000fe400078e00ff */
[----:B------:R-:W-:Y:S02]  /*15e0*/  IMAD.MOV.U32 R4, RZ, RZ, R14 ;  /* 0x000000ffff047224 */ /* 0x000fe400078e000e */
[----:B------:R-:W-:Y:S01]  /*15f0*/  IMAD.MOV.U32 R5, RZ, RZ, R15 ;  /* 0x000000ffff057224 */ /* 0x000fe200078e000f */
[----:B------:R-:W-:Y:S06]  /*1600*/  RET.REL.NODEC R2 `(_Z12initializeE0P7double2ddddddii) ;  /* 0xffffffe8027c7950 */ /* 0x000fec0003c3ffff */
.L_x_45:
        /* <DEDUP_REMOVED lines=15> */
.L_x_90:


//--------------------- .text._Z13calexp_linearP7double2dddddii --------------------------
	.section	.text._Z13calexp_linearP7double2dddddii,"ax",@progbits
	.align	128
        .global         _Z13calexp_linearP7double2dddddii
        .type           _Z13calexp_linearP7double2dddddii,@function
        .size           _Z13calexp_linearP7double2dddddii,(.L_x_93 - _Z13calexp_linearP7double2dddddii)
        .other          _Z13calexp_linearP7double2dddddii,@"STO_CUDA_ENTRY STV_DEFAULT"
_Z13calexp_linearP7double2dddddii:
.text._Z13calexp_linearP7double2dddddii:
[----:B------:R-:W0:Y:S01]  /*0000*/  LDC R1, c[0x0][0x37c] ;  /* 0x0000df00ff017b82 */ /* 0x000e220000000800 */
[----:B------:R-:W1:Y:S07]  /*0010*/  S2R R12, SR_TID.Y ;  /* 0x00000000000c7919 */ /* 0x000e6e0000002200 */
[----:B------:R-:W2:Y:S01]  /*0020*/  LDC R0, c[0x0][0x360] ;  /* 0x0000d800ff007b82 */ /* 0x000ea20000000800 */
[----:B------:R-:W3:Y:S01]  /*0030*/  LDCU.64 UR6, c[0x0][0x3b0] ;  /* 0x00007600ff0677ac */ /* 0x000ee20008000a00 */
[----:B0-----:R-:W-:Y:S01]  /*0040*/  VIADD R1, R1, 0xffffffd8 ;  /* 0xffffffd801017836 */ /* 0x001fe20000000000 */
[----:B------:R-:W2:Y:S05]  /*0050*/  S2R R13, SR_TID.X ;  /* 0x00000000000d7919 */ /* 0x000eaa0000002100 */
[----:B------:R-:W1:Y:S08]  /*0060*/  S2UR UR5, SR_CTAID.Y ;  /* 0x00000000000579c3 */ /* 0x000e700000002600 */
[----:B------:R-:W1:Y:S08]  /*0070*/  LDC R3, c[0x0][0x364] ;  /* 0x0000d900ff037b82 */ /* 0x000e700000000800 */
[----:B------:R-:W2:Y:S01]  /*0080*/  S2UR UR4, SR_CTAID.X ;  /* 0x00000000000479c3 */ /* 0x000ea20000002500 */
[----:B-1----:R-:W-:-:S05]  /*0090*/  IMAD R12, R3, UR5, R12 ;  /* 0x00000005030c7c24 */ /* 0x002fca000f8e020c */
[----:B---3--:R-:W-:Y:S01]  /*00a0*/  ISETP.GE.AND P0, PT, R12, UR7, PT ;  /* 0x000000070c007c0c */ /* 0x008fe2000bf06270 */
[----:B--2---:R-:W-:-:S05]  /*00b0*/  IMAD R13, R0, UR4, R13 ;  /* 0x00000004000d7c24 */ /* 0x004fca000f8e020d */
[----:B------:R-:W-:-:S13]  /*00c0*/  ISETP.GE.OR P0, PT, R13, UR6, P0 ;  /* 0x000000060d007c0c */ /* 0x000fda0008706670 */
[----:B------:R-:W-:Y:S05]  /*00d0*/  @P0 EXIT ;  /* 0x000000000000094d */ /* 0x000fea0003800000 */
[----:B------:R-:W0:Y:S01]  /*00e0*/  LDC R14, c[0x0][0x39c] ;  /* 0x0000e700ff0e7b82 */ /* 0x000e220000000800 */
[----:B------:R-:W-:Y:S01]  /*00f0*/  IADD3 R0, PT, PT, -R12, UR7, RZ ;  /* 0x000000070c007c10 */ /* 0x000fe2000fffe1ff */
[----:B------:R-:W-:Y:S01]  /*0100*/  I2F.F64.U32 R4, R12 ;  /* 0x0000000c00047312 */ /* 0x000fe20000201800 */
[----:B------:R-:W-:-:S05]  /*0110*/  USHF.R.U32.HI UR4, URZ, 0x1, UR7 ;  /* 0x00000001ff047899 */ /* 0x000fca0008011607 */
[----:B------:R-:W1:Y:S01]  /*0120*/  LDC.64 R10, c[0x0][0x398] ;  /* 0x0000e600ff0a7b82 */ /* 0x000e620000000a00 */
[----:B------:R-:W-:Y:S01]  /*0130*/  ISETP.GE.U32.AND P0, PT, R12, UR4, PT ;  /* 0x000000040c007c0c */ /* 0x000fe2000bf06070 */
[----:B0-----:R-:W1:Y:S01]  /*0140*/  MUFU.RCP64H R7, R14 ;  /* 0x0000000e00077308 */ /* 0x001e620000001800 */
[----:B------:R-:W-:-:S05]  /*0150*/  VIADD R6, R14, 0x300402 ;  /* 0x003004020e067836 */ /* 0x000fca0000000000 */
[----:B------:R-:W-:Y:S01]  /*0160*/  FSETP.GEU.AND P1, PT, |R6|, 5.8789094863358348022e-39, PT ;  /* 0x004004020600780b */ /* 0x000fe20003f2e200 */
[----:B-1----:R-:W-:-:S08]  /*0170*/  DFMA R2, R6, -R10, 1 ;  /* 0x3ff000000602742b */ /* 0x002fd0000000080a */
[----:B------:R-:W-:-:S08]  /*0180*/  DFMA R2, R2, R2, R2 ;  /* 0x000000020202722b */ /* 0x000fd00000000002 */
[----:B------:R-:W-:Y:S02]  /*0190*/  DFMA R8, R6, R2, R6 ;  /* 0x000000020608722b */ /* 0x000fe40000000006 */
[----:B------:R-:W0:Y:S06]  /*01a0*/  I2F.F64 R2, R0 ;  /* 0x0000000000027312 */ /* 0x000e2c0000201c00 */
[----:B------:R-:W-:-:S08]  /*01b0*/  DFMA R10, R8, -R10, 1 ;  /* 0x3ff00000080a742b */ /* 0x000fd0000000080a */
[----:B------:R-:W-:Y:S01]  /*01c0*/  DFMA R8, R8, R10, R8 ;  /* 0x0000000a0808722b */ /* 0x000fe20000000008 */
[----:B0-----:R-:W-:Y:S02]  /*01d0*/  FSEL R16, R4, R2, !P0 ;  /* 0x0000000204107208 */ /* 0x001fe40004000000 */
[----:B------:R-:W-:Y:S01]  /*01e0*/  FSEL R17, R5, R3, !P0 ;  /* 0x0000000305117208 */ /* 0x000fe20004000000 */
[----:B------:R-:W-:Y:S07]  /*01f0*/  @P1 BRA `(.L_x_46) ;  /* 0x0000000000201947 */ /* 0x000fee0003800000 */
[----:B------:R-:W0:Y:S01]  /*0200*/  LDC R2, c[0x0][0x398] ;  /* 0x0000e600ff027b82 */ /* 0x000e220000000800 */
[----:B------:R-:W-:-:S05]  /*0210*/  LOP3.LUT R0, R14, 0x7fffffff, RZ, 0xc0, !PT ;  /* 0x7fffffff0e007812 */ /* 0x000fca00078ec0ff */
[----:B------:R-:W-:Y:S01]  /*0220*/  VIADD R6, R0, 0xfff00000 ;  /* 0xfff0000000067836 */ /* 0x000fe20000000000 */
[----:B------:R-:W-:Y:S01]  /*0230*/  MOV R0, 0x260 ;  /* 0x0000026000007802 */ /* 0x000fe20000000f00 */
[----:B------:R-:W1:Y:S06]  /*0240*/  LDC R3, c[0x0][0x39c] ;  /* 0x0000e700ff037b82 */ /* 0x000e6c0000000800 */
[----:B01----:R-:W-:Y:S05]  /*0250*/  CALL.REL.NOINC `($__internal_4_$__cuda_sm20_dblrcp_rn_slowpath_v3) ;  /* 0x0000000c00a07944 */ /* 0x003fea0003c00000 */
[----:B------:R-:W-:Y:S02]  /*0260*/  IMAD.MOV.U32 R8, RZ, RZ, R6 ;  /* 0x000000ffff087224 */ /* 0x000fe400078e0006 */
[----:B------:R-:W-:-:S07]  /*0270*/  IMAD.MOV.U32 R9, RZ, RZ, R7 ;  /* 0x000000ffff097224 */ /* 0x000fce00078e0007 */
.L_x_46:
[----:B------:R-:W0:Y:S01]  /*0280*/  I2F.F64.U32 R4, UR4 ;  /* 0x0000000400047d12 */ /* 0x000e220008201800 */
[----:B------:R-:W-:Y:S01]  /*0290*/  IMAD.MOV.U32 R2, RZ, RZ, 0x1 ;  /* 0x00000001ff027424 */ /* 0x000fe200078e00ff */
[----:B------:R-:W-:-:S10]  /*02a0*/  DMUL R10, R8, 0.5 ;  /* 0x3fe00000080a7828 */ /* 0x000fd40000000000 */
[----:B------:R-:W-:Y:S01]  /*02b0*/  FSETP.GEU.AND P1, PT, |R11|, 6.5827683646048100446e-37, PT ;  /* 0x036000000b00780b */ /* 0x000fe20003f2e200 */
        /* <DEDUP_REMOVED lines=15> */
[----:B------:R-:W-:Y:S05]  /*03b0*/  CALL.REL.NOINC `($__internal_5_$__cuda_sm20_div_rn_f64_full) ;  /* 0x0000000c00e87944 */ /* 0x000fea0003c00000 */
[----:B------:R-:W-:Y:S02]  /*03c0*/  IMAD.MOV.U32 R2, RZ, RZ, R4 ;  /* 0x000000ffff027224 */ /* 0x000fe400078e0004 */
[----:B------:R-:W-:-:S07]  /*03d0*/  IMAD.MOV.U32 R3, RZ, RZ, R5 ;  /* 0x000000ffff037224 */ /* 0x000fce00078e0005 */
.L_x_47:
[----:B------:R-:W0:Y:S01]  /*03e0*/  LDC R10, c[0x0][0x3a4] ;  /* 0x0000e900ff0a7b82 */ /* 0x000e220000000800 */
[----:B------:R-:W1:Y:S01]  /*03f0*/  LDCU UR5, c[0x0][0x3b0] ;  /* 0x00007600ff0577ac */ /* 0x000e620008000800 */
[----:B------:R-:W-:-:S06]  /*0400*/  DMUL R16, R2, R16 ;  /* 0x0000001002107228 */ /* 0x000fcc0000000000 */
[----:B------:R-:W2:Y:S01]  /*0410*/  LDC.64 R8, c[0x0][0x3a0] ;  /* 0x0000e800ff087b82 */ /* 0x000ea20000000a00 */
[----:B-1----:R-:W-:Y:S02]  /*0420*/  ULEA.HI UR4, UR5, UR5, URZ, 0x1 ;  /* 0x0000000505047291 */ /* 0x002fe4000f8f08ff */
[----:B------:R-:W-:Y:S02]  /*0430*/  IADD3 R0, PT, PT, -R13, UR5, RZ ;  /* 0x000000050d007c10 */ /* 0x000fe4000fffe1ff */
[----:B------:R-:W-:Y:S01]  /*0440*/  USHF.R.S32.HI UR4, URZ, 0x1, UR4 ;  /* 0x00000001ff047899 */ /* 0x000fe20008011404 */
[----:B0-----:R-:W2:Y:S01]  /*0450*/  MUFU.RCP64H R5, R10 ;  /* 0x0000000a00057308 */ /* 0x001ea20000001800 */
[----:B------:R-:W-:-:S04]  /*0460*/  VIADD R4, R10, 0x300402 ;  /* 0x003004020a047836 */ /* 0x000fc80000000000 */
[C---:B------:R-:W-:Y:S02]  /*0470*/  ISETP.GE.AND P0, PT, R13.reuse, UR4, PT ;  /* 0x000000040d007c0c */ /* 0x040fe4000bf06270 */
[----:B------:R-:W-:Y:S02]  /*0480*/  FSETP.GEU.AND P1, PT, |R4|, 5.8789094863358348022e-39, PT ;  /* 0x004004020400780b */ /* 0x000fe40003f2e200 */
[----:B------:R-:W-:Y:S01]  /*0490*/  SEL R27, R13, R0, !P0 ;  /* 0x000000000d1b7207 */ /* 0x000fe20004000000 */
[----:B--2---:R-:W-:-:S08]  /*04a0*/  DFMA R6, R4, -R8, 1 ;  /* 0x3ff000000406742b */ /* 0x004fd00000000808 */
[----:B------:R-:W-:-:S08]  /*04b0*/  DFMA R6, R6, R6, R6 ;  /* 0x000000060606722b */ /* 0x000fd00000000006 */
[----:B------:R-:W-:-:S08]  /*04c0*/  DFMA R6, R4, R6, R4 ;  /* 0x000000060406722b */ /* 0x000fd00000000004 */
[----:B------:R-:W-:-:S08]  /*04d0*/  DFMA R8, R6, -R8, 1 ;  /* 0x3ff000000608742b */ /* 0x000fd00000000808 */
[----:B------:R-:W-:Y:S01]  /*04e0*/  DFMA R6, R6, R8, R6 ;  /* 0x000000080606722b */ /* 0x000fe20000000006 */
[----:B------:R-:W-:Y:S10]  /*04f0*/  @P1 BRA `(.L_x_48) ;  /* 0x0000000000181947 */ /* 0x000ff40003800000 */
[----:B------:R-:W0:Y:S01]  /*0500*/  LDC R2, c[0x0][0x3a0] ;  /* 0x0000e800ff027b82 */ /* 0x000e220000000800 */
[----:B------:R-:W-:-:S05]  /*0510*/  LOP3.LUT R0, R10, 0x7fffffff, RZ, 0xc0, !PT ;  /* 0x7fffffff0a007812 */ /* 0x000fca00078ec0ff */
[----:B------:R-:W-:Y:S01]  /*0520*/  VIADD R6, R0, 0xfff00000 ;  /* 0xfff0000000067836 */ /* 0x000fe20000000000 */
[----:B------:R-:W-:Y:S01]  /*0530*/  MOV R0, 0x560 ;  /* 0x0000056000007802 */ /* 0x000fe20000000f00 */
[----:B------:R-:W1:Y:S06]  /*0540*/  LDC R3, c[0x0][0x3a4] ;  /* 0x0000e900ff037b82 */ /* 0x000e6c0000000800 */
[----:B01----:R-:W-:Y:S05]  /*0550*/  CALL.REL.NOINC `($__internal_4_$__cuda_sm20_dblrcp_rn_slowpath_v3) ;  /* 0x0000000800e07944 */ /* 0x003fea0003c00000 */
.L_x_48:
[----:B------:R-:W0:Y:S01]  /*0560*/  I2F.F64 R4, UR4 ;  /* 0x0000000400047d12 */ /* 0x000e220008201c00 */
        /* <DEDUP_REMOVED lines=21> */
.L_x_49:
[----:B------:R-:W0:Y:S01]  /*06c0*/  LDCU UR6, c[0x0][0x38c] ;  /* 0x00007180ff0677ac */ /* 0x000e220008000800 */
[----:B------:R-:W1:Y:S01]  /*06d0*/  LDC.64 R10, c[0x0][0x388] ;  /* 0x0000e200ff0a7b82 */ /* 0x000e620000000a00 */
[----:B------:R-:W-:Y:S01]  /*06e0*/  IMAD.MOV.U32 R4, RZ, RZ, 0x1 ;  /* 0x00000001ff047424 */ /* 0x000fe200078e00ff */
[----:B------:R-:W-:Y:S01]  /*06f0*/  UMOV UR4, 0x54524550 ;  /* 0x5452455000047882 */ /* 0x000fe20000000000 */
[----:B------:R-:W-:Y:S02]  /*0700*/  UMOV UR5, 0x401921fb ;  /* 0x401921fb00057882 */ /* 0x000fe40000000000 */
[----:B------:R-:W-:-:S03]  /*0710*/  DMUL R16, R16, UR4 ;  /* 0x0000000410107c28 */ /* 0x000fc60008000000 */
[----:B------:R-:W2:Y:S01]  /*0720*/  LDC.64 R14, c[0x0][0x390] ;  /* 0x0000e400ff0e7b82 */ /* 0x000ea20000000a00 */
[----:B0-----:R-:W1:Y:S02]  /*0730*/  MUFU.RCP64H R5, UR6 ;  /* 0x0000000600057d08 */ /* 0x001e640008001800 */
[----:B-1----:R-:W-:-:S08]  /*0740*/  DFMA R6, R4, -R10, 1 ;  /* 0x3ff000000406742b */ /* 0x002fd0000000080a */
[----:B------:R-:W-:-:S08]  /*0750*/  DFMA R6, R6, R6, R6 ;  /* 0x000000060606722b */ /* 0x000fd00000000006 */
[----:B------:R-:W-:-:S08]  /*0760*/  DFMA R6, R4, R6, R4 ;  /* 0x000000060406722b */ /* 0x000fd00000000004 */
[----:B------:R-:W-:-:S08]  /*0770*/  DFMA R4, R6, -R10, 1 ;  /* 0x3ff000000604742b */ /* 0x000fd0000000080a */
[----:B------:R-:W-:Y:S01]  /*0780*/  DFMA R4, R6, R4, R6 ;  /* 0x000000040604722b */ /* 0x000fe20000000006 */
[----:B------:R-:W0:Y:S07]  /*0790*/  I2F.F64 R6, R27 ;  /* 0x0000001b00067312 */ /* 0x000e2e0000201c00 */
[----:B------:R-:W-:-:S08]  /*07a0*/  DMUL R8, R4, 0.5 ;  /* 0x3fe0000004087828 */ /* 0x000fd00000000000 */
[----:B------:R-:W-:Y:S02]  /*07b0*/  DFMA R10, R8, -R10, 0.5 ;  /* 0x3fe00000080a742b */ /* 0x000fe4000000080a */
[----:B0-----:R-:W-:-:S06]  /*07c0*/  DMUL R6, R6, R2 ;  /* 0x0000000206067228 */ /* 0x001fcc0000000000 */
[----:B------:R-:W-:Y:S02]  /*07d0*/  DFMA R4, R4, R10, R8 ;  /* 0x0000000a0404722b */ /* 0x000fe40000000008 */
[----:B--2---:R-:W-:Y:S02]  /*07e0*/  DMUL R8, R14, 0.5 ;  /* 0x3fe000000e087828 */ /* 0x004fe40000000000 */
[----:B------:R-:W-:-:S06]  /*07f0*/  DMUL R18, R6, UR4 ;  /* 0x0000000406127c28 */ /* 0x000fcc0008000000 */
[----:B------:R-:W-:Y:S01]  /*0800*/  FFMA R0, RZ, UR6, R5 ;  /* 0x00000006ff007c23 */ /* 0x000fe20008000005 */
[----:B------:R-:W-:-:S04]  /*0810*/  DMUL R8, R16, R8 ;  /* 0x0000000810087228 */ /* 0x000fc80000000000 */
[----:B------:R-:W-:-:S04]  /*0820*/  FSETP.GT.AND P0, PT, |R0|, 1.469367938527859385e-39, PT ;  /* 0x001000000000780b */ /* 0x000fc80003f04200 */
[----:B------:R-:W-:-:S09]  /*0830*/  DMUL R16, R16, R8 ;  /* 0x0000000810107228 */ /* 0x000fd20000000000 */
[----:B------:R-:W-:Y:S05]  /*0840*/  @P0 BRA `(.L_x_50) ;  /* 0x0000000000180947 */ /* 0x000fea0003800000 */
[----:B------:R-:W0:Y:S01]  /*0850*/  LDC R4, c[0x0][0x388] ;  /* 0x0000e200ff047b82 */ /* 0x000e220000000800 */
[----:B------:R-:W-:Y:S01]  /*0860*/  IMAD.MOV.U32 R8, RZ, RZ, RZ ;  /* 0x000000ffff087224 */ /* 0x000fe200078e00ff */
[----:B------:R-:W-:Y:S01]  /*0870*/  MOV R0, 0x8b0 ;  /* 0x000008b000007802 */ /* 0x000fe20000000f00 */
[----:B------:R-:W-:-:S05]  /*0880*/  IMAD.MOV.U32 R9, RZ, RZ, 0x3fe00000 ;  /* 0x3fe00000ff097424 */ /* 0x000fca00078e00ff */
[----:B------:R-:W1:Y:S02]  /*0890*/  LDC R5, c[0x0][0x38c] ;  /* 0x0000e300ff057b82 */ /* 0x000e640000000800 */
[----:B01----:R-:W-:Y:S05]  /*08a0*/  CALL.REL.NOINC `($__internal_5_$__cuda_sm20_div_rn_f64_full) ;  /* 0x0000000800ac7944 */ /* 0x003fea0003c00000 */
.L_x_50:
[----:B------:R-:W0:Y:S01]  /*08b0*/  LDCU.64 UR4, c[0x0][0x3a8] ;  /* 0x00007500ff0477ac */ /* 0x000e220008000a00 */
[----:B------:R-:W-:Y:S01]  /*08c0*/  DMUL R18, R18, R18 ;  /* 0x0000001212127228 */ /* 0x000fe20000000000 */
[----:B------:R-:W-:Y:S07]  /*08d0*/  BSSY.RECONVERGENT B0, `(.L_x_51) ;  /* 0x0000022000007945 */ /* 0x000fee0003800200 */
[----:B------:R-:W-:-:S08]  /*08e0*/  DFMA R10, R18, -R4, R16 ;  /* 0x80000004120a722b */ /* 0x000fd00000000010 */
[----:B0-----:R-:W-:Y:S01]  /*08f0*/  DMUL R10, R10, UR4 ;  /* 0x000000040a0a7c28 */ /* 0x001fe20008000000 */
[----:B------:R-:W0:Y:S07]  /*0900*/  LDCU.64 UR4, c[0x0][0x358] ;  /* 0x00006b00ff0477ac */ /* 0x000e2e0008000a00 */
[----:B------:R-:W-:-:S14]  /*0910*/  DSETP.NEU.AND P0, PT, |R10|, +INF , PT ;  /* 0x7ff000000a00742a */ /* 0x000fdc0003f0d200 */
[----:B------:R-:W-:Y:S01]  /*0920*/  @!P0 DMUL R2, RZ, R10 ;  /* 0x0000000aff028228 */ /* 0x000fe20000000000 */
[----:B------:R-:W-:Y:S01]  /*0930*/  @!P0 IMAD.MOV.U32 R0, RZ, RZ, 0x1 ;  /* 0x00000001ff008424 */ /* 0x000fe200078e00ff */
[----:B0-----:R-:W-:Y:S09]  /*0940*/  @!P0 BRA `(.L_x_52) ;  /* 0x0000000000688947 */ /* 0x001ff20003800000 */
[----:B------:R-:W-:Y:S01]  /*0950*/  UMOV UR6, 0x6dc9c883 ;  /* 0x6dc9c88300067882 */ /* 0x000fe20000000000 */
[----:B------:R-:W-:Y:S01]  /*0960*/  UMOV UR7, 0x3fe45f30 ;  /* 0x3fe45f3000077882 */ /* 0x000fe20000000000 */
[C---:B------:R-:W-:Y:S01]  /*0970*/  DSETP.GE.AND P0, PT, |R10|.reuse, 2.14748364800000000000e+09, PT ;  /* 0x41e000000a00742a */ /* 0x040fe20003f06200 */
[----:B------:R-:W-:Y:S01]  /*0980*/  BSSY.RECONVERGENT B1, `(.L_x_53) ;  /* 0x0000015000017945 */ /* 0x000fe20003800200 */
[----:B------:R-:W-:Y:S01]  /*0990*/  DMUL R4, R10, UR6 ;  /* 0x000000060a047c28 */ /* 0x000fe20008000000 */
[----:B------:R-:W-:Y:S01]  /*09a0*/  UMOV UR6, 0x54442d18 ;  /* 0x54442d1800067882 */ /* 0x000fe20000000000 */
[----:B------:R-:W-:-:S04]  /*09b0*/  UMOV UR7, 0x3ff921fb ;  /* 0x3ff921fb00077882 */ /* 0x000fc80000000000 */
[----:B------:R-:W0:Y:S08]  /*09c0*/  F2I.F64 R0, R4 ;  /* 0x0000000400007311 */ /* 0x000e300000301100 */
[----:B0-----:R-:W0:Y:S02]  /*09d0*/  I2F.F64 R2, R0 ;  /* 0x0000000000027312 */ /* 0x001e240000201c00 */
[----:B0-----:R-:W-:Y:S01]  /*09e0*/  DFMA R6, R2, -UR6, R10 ;  /* 0x8000000602067c2b */ /* 0x001fe2000800000a */
[----:B------:R-:W-:Y:S01]  /*09f0*/  UMOV UR6, 0x33145c00 ;  /* 0x33145c0000067882 */ /* 0x000fe20000000000 */
[----:B------:R-:W-:-:S06]  /*0a00*/  UMOV UR7, 0x3c91a626 ;  /* 0x3c91a62600077882 */ /* 0x000fcc0000000000 */
[----:B------:R-:W-:Y:S01]  /*0a10*/  DFMA R6, R2, -UR6, R6 ;  /* 0x8000000602067c2b */ /* 0x000fe20008000006 */
[----:B------:R-:W-:Y:S01]  /*0a20*/  UMOV UR6, 0x252049c0 ;  /* 0x252049c000067882 */ /* 0x000fe20000000000 */
[----:B------:R-:W-:-:S06]  /*0a30*/  UMOV UR7, 0x397b839a ;  /* 0x397b839a00077882 */ /* 0x000fcc0000000000 */
[----:B------:R-:W-:Y:S01]  /*0a40*/  DFMA R2, R2, -UR6, R6 ;  /* 0x8000000602027c2b */ /* 0x000fe20008000006 */
[----:B------:R-:W-:Y:S10]  /*0a50*/  @!P0 BRA `(.L_x_54) ;  /* 0x00000000001c8947 */ /* 0x000ff40003800000 */
[----:B------:R-:W-:Y:S01]  /*0a60*/  IMAD.MOV.U32 R6, RZ, RZ, R10 ;  /* 0x000000ffff067224 */ /* 0x000fe200078e000a */
[----:B------:R-:W-:Y:S01]  /*0a70*/  MOV R0, 0xaa0 ;  /* 0x00000aa000007802 */ /* 0x000fe20000000f00 */
[----:B------:R-:W-:-:S07]  /*0a80*/  IMAD.MOV.U32 R3, RZ, RZ, R11 ;  /* 0x000000ffff037224 */ /* 0x000fce00078e000b */
[----:B------:R-:W-:Y:S05]  /*0a90*/  CALL.REL.NOINC `($_Z13calexp_linearP7double2dddddii$__internal_trig_reduction_slowpathd) ;  /* 0x0000000c00a87944 */ /* 0x000fea0003c00000 */
[----:B------:R-:W-:Y:S02]  /*0aa0*/  IMAD.MOV.U32 R0, RZ, RZ, R4 ;  /* 0x000000ffff007224 */ /* 0x000fe400078e0004 */
[----:B------:R-:W-:Y:S02]  /*0ab0*/  IMAD.MOV.U32 R2, RZ, RZ, R6 ;  /* 0x000000ffff027224 */ /* 0x000fe400078e0006 */
[----:B------:R-:W-:-:S07]  /*0ac0*/  IMAD.MOV.U32 R3, RZ, RZ, R7 ;  /* 0x000000ffff037224 */ /* 0x000fce00078e0007 */
.L_x_54:
[----:B------:R-:W-:Y:S05]  /*0ad0*/  BSYNC.RECONVERGENT B1 ;  /* 0x0000000000017941 */ /* 0x000fea0003800200 */
.L_x_53:
[----:B------:R-:W-:-:S07]  /*0ae0*/  VIADD R0, R0, 0x1 ;  /* 0x0000000100007836 */ /* 0x000fce0000000000 */
.L_x_52:
[----:B------:R-:W-:Y:S05]  /*0af0*/  BSYNC.RECONVERGENT B0 ;  /* 0x0000000000007941 */ /* 0x000fea0003800200 */
.L_x_51:
[----:B------:R-:W0:Y:S01]  /*0b00*/  LDCU.64 UR6, c[0x4][0x8] ;  /* 0x01000100ff0677ac */ /* 0x000e220008000a00 */
[----:B------:R-:W-:-:S05]  /*0b10*/  IMAD.SHL.U32 R4, R0, 0x40, RZ ;  /* 0x0000004000047824 */ /* 0x000fca00078e00ff */
[----:B------:R-:W-:-:S04]  /*0b20*/  LOP3.LUT R4, R4, 0x40, RZ, 0xc0, !PT ;  /* 0x0000004004047812 */ /* 0x000fc800078ec0ff */
[----:B0-----:R-:W-:Y:S02]  /*0b30*/  IADD3 R14, P0, PT, R4, UR6, RZ ;  /* 0x00000006040e7c10 */ /* 0x001fe4000ff1e0ff */
[----:B------:R-:W-:Y:S01]  /*0b40*/  LOP3.LUT R8, R0, 0x1, RZ, 0xc0, !PT ;  /* 0x0000000100087812 */ /* 0x000fe200078ec0ff */
[----:B------:R-:W-:Y:S01]  /*0b50*/  IMAD.MOV.U32 R24, RZ, RZ, 0x20fd8164 ;  /* 0x20fd8164ff187424 */ /* 0x000fe200078e00ff */
[----:B------:R-:W0:Y:S01]  /*0b60*/  LDCU UR6, c[0x0][0x3b0] ;  /* 0x00007600ff0677ac */ /* 0x000e220008000800 */
[----:B------:R-:W-:-:S05]  /*0b70*/  IMAD.X R15, RZ, RZ, UR7, P0 ;  /* 0x00000007ff0f7e24 */ /* 0x000fca00080e06ff */
[----:B------:R-:W2:Y:S04]  /*0b80*/  LDG.E.128.CONSTANT R4, desc[UR4][R14.64] ;  /* 0x000000040e047981 */ /* 0x000ea8000c1e9d00 */
[----:B------:R-:W3:Y:S04]  /*0b90*/  LDG.E.128.CONSTANT R16, desc[UR4][R14.64+0x10] ;  /* 0x000010040e107981 */ /* 0x000ee8000c1e9d00 */
[----:B------:R-:W4:Y:S01]  /*0ba0*/  LDG.E.128.CONSTANT R20, desc[UR4][R14.64+0x20] ;  /* 0x000020040e147981 */ /* 0x000f22000c1e9d00 */
[----:B------:R-:W-:Y:S01]  /*0bb0*/  IMAD.MOV.U32 R25, RZ, RZ, 0x3da8ff83 ;  /* 0x3da8ff83ff197424 */ /* 0x000fe200078e00ff */
[----:B------:R-:W-:Y:S01]  /*0bc0*/  ISETP.NE.U32.AND P0, PT, R8, 0x1, PT ;  /* 0x000000010800780c */ /* 0x000fe20003f05070 */
[----:B------:R-:W-:Y:S01]  /*0bd0*/  DMUL R8, R2, R2 ;  /* 0x0000000202087228 */ /* 0x000fe20000000000 */
[----:B0-----:R-:W-:Y:S01]  /*0be0*/  IMAD R13, R12, UR6, R13 ;  /* 0x000000060c0d7c24 */ /* 0x001fe2000f8e020d */
[----:B------:R-:W-:Y:S01]  /*0bf0*/  BSSY.RECONVERGENT B0, `(.L_x_55) ;  /* 0x000002f000007945 */ /* 0x000fe20003800200 */
[----:B------:R-:W-:-:S02]  /*0c00*/  FSEL R24, R24, -8.06006814911005101289e+34, !P0 ;  /* 0xf9785eba18187808 */ /* 0x000fc40004000000 */
[----:B------:R-:W-:-:S06]  /*0c10*/  FSEL R25, -R25, 0.11223486810922622681, !P0 ;  /* 0x3de5db6519197808 */ /* 0x000fcc0004000100 */
[----:B--2---:R-:W-:-:S08]  /*0c20*/  DFMA R4, R8, R24, R4 ;  /* 0x000000180804722b */ /* 0x004fd00000000004 */
[C---:B------:R-:W-:Y:S01]  /*0c30*/  DFMA R4, R8.reuse, R4, R6 ;  /* 0x000000040804722b */ /* 0x040fe20000000006 */
[----:B------:R-:W0:Y:S07]  /*0c40*/  LDC.64 R6, c[0x0][0x380] ;  /* 0x0000e000ff067b82 */ /* 0x000e2e0000000a00 */
[----:B---3--:R-:W-:-:S08]  /*0c50*/  DFMA R4, R8, R4, R16 ;  /* 0x000000040804722b */ /* 0x008fd00000000010 */
[----:B------:R-:W-:-:S08]  /*0c60*/  DFMA R4, R8, R4, R18 ;  /* 0x000000040804722b */ /* 0x000fd00000000012 */
[----:B----4-:R-:W-:Y:S01]  /*0c70*/  DFMA R4, R8, R4, R20 ;  /* 0x000000040804722b */ /* 0x010fe20000000014 */
[----:B0-----:R-:W-:-:S07]  /*0c80*/  IMAD.WIDE R12, R13, 0x10, R6 ;  /* 0x000000100d0c7825 */ /* 0x001fce00078e0206 */
[----:B------:R-:W-:-:S08]  /*0c90*/  DFMA R4, R8, R4, R22 ;  /* 0x000000040804722b */ /* 0x000fd00000000016 */
[----:B------:R-:W-:Y:S02]  /*0ca0*/  DFMA R2, R4, R2, R2 ;  /* 0x000000020402722b */ /* 0x000fe40000000002 */
[----:B------:R-:W-:-:S10]  /*0cb0*/  DFMA R4, R8, R4, 1 ;  /* 0x3ff000000804742b */ /* 0x000fd40000000004 */
[----:B------:R-:W-:Y:S02]  /*0cc0*/  FSEL R4, R4, R2, !P0 ;  /* 0x0000000204047208 */ /* 0x000fe40004000000 */
[----:B------:R-:W-:Y:S02]  /*0cd0*/  FSEL R5, R5, R3, !P0 ;  /* 0x0000000305057208 */ /* 0x000fe40004000000 */
[----:B------:R-:W-:-:S04]  /*0ce0*/  LOP3.LUT P0, RZ, R0, 0x2, RZ, 0xc0, !PT ;  /* 0x0000000200ff7812 */ /* 0x000fc8000780c0ff */
[----:B------:R-:W-:-:S10]  /*0cf0*/  DADD R2, RZ, -R4 ;  /* 0x00000000ff027229 */ /* 0x000fd40000000804 */
[----:B------:R-:W-:Y:S02]  /*0d00*/  FSEL R4, R4, R2, !P0 ;  /* 0x0000000204047208 */ /* 0x000fe40004000000 */
[----:B------:R-:W-:Y:S01]  /*0d10*/  FSEL R5, R5, R3, !P0 ;  /* 0x0000000305057208 */ /* 0x000fe20004000000 */
[----:B------:R-:W-:-:S04]  /*0d20*/  DSETP.NEU.AND P0, PT, |R10|, +INF , PT ;  /* 0x7ff000000a00742a */ /* 0x000fc80003f0d200 */
[----:B------:R0:W-:Y:S10]  /*0d30*/  STG.E.64 desc[UR4][R12.64], R4 ;  /* 0x000000040c007986 */ /* 0x0001f4000c101b04 */
[----:B------:R-:W-:Y:S01]  /*0d40*/  @!P0 DMUL R2, RZ, R10 ;  /* 0x0000000aff028228 */ /* 0x000fe20000000000 */
[----:B------:R-:W-:Y:S01]  /*0d50*/  @!P0 IMAD.MOV.U32 R0, RZ, RZ, RZ ;  /* 0x000000ffff008224 */ /* 0x000fe200078e00ff */
[----:B------:R-:W-:Y:S09]  /*0d60*/  @!P0 BRA `(.L_x_56) ;  /* 0x00000000005c8947 */ /* 0x000ff20003800000 */
[----:B------:R-:W-:Y:S01]  /*0d70*/  UMOV UR6, 0x6dc9c883 ;  /* 0x6dc9c88300067882 */ /* 0x000fe20000000000 */
[----:B------:R-:W-:Y:S01]  /*0d80*/  UMOV UR7, 0x3fe45f30 ;  /* 0x3fe45f3000077882 */ /* 0x000fe20000000000 */
[C---:B------:R-:W-:Y:S02]  /*0d90*/  DSETP.GE.AND P0, PT, |R10|.reuse, 2.14748364800000000000e+09, PT ;  /* 0x41e000000a00742a */ /* 0x040fe40003f06200 */
[----:B0-----:R-:W-:Y:S01]  /*0da0*/  DMUL R4, R10, UR6 ;  /* 0x000000060a047c28 */ /* 0x001fe20008000000 */
        /* <DEDUP_REMOVED lines=19> */
.L_x_56:
[----:B------:R-:W-:Y:S05]  /*0ee0*/  BSYNC.RECONVERGENT B0 ;  /* 0x0000000000007941 */ /* 0x000fea0003800200 */
.L_x_55:
[----:B------:R-:W1:Y:S01]  /*0ef0*/  LDCU.64 UR6, c[0x4][0x8] ;  /* 0x01000100ff0677ac */ /* 0x000e620008000a00 */
[----:B0-----:R-:W-:-:S05]  /*0f00*/  IMAD.SHL.U32 R4, R0, 0x40, RZ ;  /* 0x0000004000047824 */ /* 0x001fca00078e00ff */
[----:B------:R-:W-:-:S04]  /*0f10*/  LOP3.LUT R4, R4, 0x40, RZ, 0xc0, !PT ;  /* 0x0000004004047812 */ /* 0x000fc800078ec0ff */
[----:B-1----:R-:W-:-:S05]  /*0f20*/  IADD3 R20, P0, PT, R4, UR6, RZ ;  /* 0x0000000604147c10 */ /* 0x002fca000ff1e0ff */
[----:B------:R-:W-:-:S05]  /*0f30*/  IMAD.X R21, RZ, RZ, UR7, P0 ;  /* 0x00000007ff157e24 */ /* 0x000fca00080e06ff */
[----:B------:R-:W2:Y:S04]  /*0f40*/  LDG.E.128.CONSTANT R16, desc[UR4][R20.64] ;  /* 0x0000000414107981 */ /* 0x000ea8000c1e9d00 */
[----:B------:R-:W3:Y:S04]  /*0f50*/  LDG.E.128.CONSTANT R8, desc[UR4][R20.64+0x10] ;  /* 0x0000100414087981 */ /* 0x000ee8000c1e9d00 */
[----:B------:R-:W4:Y:S01]  /*0f60*/  LDG.E.128.CONSTANT R4, desc[UR4][R20.64+0x20] ;  /* 0x0000200414047981 */ /* 0x000f22000c1e9d00 */
[----:B------:R-:W-:Y:S01]  /*0f70*/  LOP3.LUT R14, R0, 0x1, RZ, 0xc0, !PT ;  /* 0x00000001000e7812 */ /* 0x000fe200078ec0ff */
[----:B------:R-:W-:-:S02]  /*0f80*/  IMAD.MOV.U32 R22, RZ, RZ, 0x20fd8164 ;  /* 0x20fd8164ff167424 */ /* 0x000fc400078e00ff */
[----:B------:R-:W-:Y:S01]  /*0f90*/  IMAD.MOV.U32 R23, RZ, RZ, 0x3da8ff83 ;  /* 0x3da8ff83ff177424 */ /* 0x000fe200078e00ff */
[----:B------:R-:W-:Y:S01]  /*0fa0*/  ISETP.NE.U32.AND P0, PT, R14, 0x1, PT ;  /* 0x000000010e00780c */ /* 0x000fe20003f05070 */
[----:B------:R-:W-:-:S03]  /*0fb0*/  DMUL R14, R2, R2 ;  /* 0x00000002020e7228 */ /* 0x000fc60000000000 */
[----:B------:R-:W-:Y:S02]  /*0fc0*/  FSEL R22, R22, -8.06006814911005101289e+34, !P0 ;  /* 0xf9785eba16167808 */ /* 0x000fe40004000000 */
[----:B------:R-:W-:-:S06]  /*0fd0*/  FSEL R23, -R23, 0.11223486810922622681, !P0 ;  /* 0x3de5db6517177808 */ /* 0x000fcc0004000100 */
[----:B--2---:R-:W-:-:S08]  /*0fe0*/  DFMA R16, R14, R22, R16 ;  /* 0x000000160e10722b */ /* 0x004fd00000000010 */
[----:B------:R-:W-:-:S08]  /*0ff0*/  DFMA R16, R14, R16, R18 ;  /* 0x000000100e10722b */ /* 0x000fd00000000012 */
[----:B---3--:R-:W-:-:S08]  /*1000*/  DFMA R8, R14, R16, R8 ;  /* 0x000000100e08722b */ /* 0x008fd00000000008 */
[----:B------:R-:W-:-:S08]  /*1010*/  DFMA R8, R14, R8, R10 ;  /* 0x000000080e08722b */ /* 0x000fd0000000000a */
[----:B----4-:R-:W-:-:S08]  /*1020*/  DFMA R4, R14, R8, R4 ;  /* 0x000000080e04722b */ /* 0x010fd00000000004 */
        /* <DEDUP_REMOVED lines=8> */
[----:B------:R-:W-:-:S05]  /*10b0*/  FSEL R3, R5, R3, !P0 ;  /* 0x0000000305037208 */ /* 0x000fca0004000000 */
[----:B------:R-:W-:Y:S01]  /*10c0*/  STG.E.64 desc[UR4][R12.64+0x8], R2 ;  /* 0x000008020c007986 */ /* 0x000fe2000c101b04 */
[----:B------:R-:W-:Y:S05]  /*10d0*/  EXIT ;  /* 0x000000000000794d */ /* 0x000fea0003800000 */
        .weak           $__internal_4_$__cuda_sm20_dblrcp_rn_slowpath_v3
        .type           $__internal_4_$__cuda_sm20_dblrcp_rn_slowpath_v3,@function
        .size           $__internal_4_$__cuda_sm20_dblrcp_rn_slowpath_v3,($__internal_5_$__cuda_sm20_div_rn_f64_full - $__internal_4_$__cuda_sm20_dblrcp_rn_slowpath_v3)
$__internal_4_$__cuda_sm20_dblrcp_rn_slowpath_v3:
[----:B------:R-:W-:-:S14]  /*10e0*/  DSETP.GTU.AND P0, PT, |R2|, +INF , PT ;  /* 0x7ff000000200742a */ /* 0x000fdc0003f0c200 */
[----:B------:R-:W-:Y:S05]  /*10f0*/  @P0 BRA `(.L_x_57) ;  /* 0x00000000007c0947 */ /* 0x000fea0003800000 */
[----:B------:R-:W-:-:S05]  /*1100*/  LOP3.LUT R7, R3, 0x7fffffff, RZ, 0xc0, !PT ;  /* 0x7fffffff03077812 */ /* 0x000fca00078ec0ff */
[----:B------:R-:W-:-:S05]  /*1110*/  VIADD R4, R7, 0xffffffff ;  /* 0xffffffff07047836 */ /* 0x000fca0000000000 */
[----:B------:R-:W-:-:S13]  /*1120*/  ISETP.GE.U32.AND P0, PT, R4, 0x7fefffff, PT ;  /* 0x7fefffff0400780c */ /* 0x000fda0003f06070 */
[----:B------:R-:W-:Y:S01]  /*1130*/  @P0 LOP3.LUT R5, R3, 0x7ff00000, RZ, 0x3c, !PT ;  /* 0x7ff0000003050812 */ /* 0x000fe200078e3cff */
[----:B------:R-:W-:Y:S01]  /*1140*/  @P0 IMAD.MOV.U32 R4, RZ, RZ, RZ ;  /* 0x000000ffff040224 */ /* 0x000fe200078e00ff */
[----:B------:R-:W-:Y:S06]  /*1150*/  @P0 BRA `(.L_x_58) ;  /* 0x00000000006c0947 */ /* 0x000fec0003800000 */
[----:B------:R-:W-:-:S13]  /*1160*/  ISETP.GE.U32.AND P0, PT, R7, 0x1000001, PT ;  /* 0x010000010700780c */ /* 0x000fda0003f06070 */
[----:B------:R-:W-:Y:S05]  /*1170*/  @!P0 BRA `(.L_x_59) ;  /* 0x0000000000348947 */ /* 0x000fea0003800000 */
[----:B------:R-:W-:Y:S02]  /*1180*/  VIADD R5, R3, 0xc0200000 ;  /* 0xc020000003057836 */ /* 0x000fe40000000000 */
[----:B------:R-:W-:Y:S02]  /*1190*/  IMAD.MOV.U32 R4, RZ, RZ, R2 ;  /* 0x000000ffff047224 */ /* 0x000fe400078e0002 */
[----:B------:R-:W0:Y:S04]  /*11a0*/  MUFU.RCP64H R7, R5 ;  /* 0x0000000500077308 */ /* 0x000e280000001800 */
[----:B0-----:R-:W-:-:S08]  /*11b0*/  DFMA R8, -R4, R6, 1 ;  /* 0x3ff000000408742b */ /* 0x001fd00000000106 */
[----:B------:R-:W-:-:S08]  /*11c0*/  DFMA R8, R8, R8, R8 ;  /* 0x000000080808722b */ /* 0x000fd00000000008 */
[----:B------:R-:W-:-:S08]  /*11d0*/  DFMA R8, R6, R8, R6 ;  /* 0x000000080608722b */ /* 0x000fd00000000006 */
[----:B------:R-:W-:-:S08]  /*11e0*/  DFMA R6, -R4, R8, 1 ;  /* 0x3ff000000406742b */ /* 0x000fd00000000108 */
[----:B------:R-:W-:-:S08]  /*11f0*/  DFMA R6, R8, R6, R8 ;  /* 0x000000060806722b */ /* 0x000fd00000000008 */
[----:B------:R-:W-:-:S08]  /*1200*/  DMUL R6, R6, 2.2250738585072013831e-308 ;  /* 0x0010000006067828 */ /* 0x000fd00000000000 */
[----:B------:R-:W-:-:S08]  /*1210*/  DFMA R2, -R2, R6, 1 ;  /* 0x3ff000000202742b */ /* 0x000fd00000000106 */
[----:B------:R-:W-:-:S08]  /*1220*/  DFMA R2, R2, R2, R2 ;  /* 0x000000020202722b */ /* 0x000fd00000000002 */
[----:B------:R-:W-:Y:S01]  /*1230*/  DFMA R4, R6, R2, R6 ;  /* 0x000000020604722b */ /* 0x000fe20000000006 */
[----:B------:R-:W-:Y:S10]  /*1240*/  BRA `(.L_x_58) ;  /* 0x0000000000307947 */ /* 0x000ff40003800000 */
.L_x_59:
[----:B------:R-:W-:Y:S01]  /*1250*/  DMUL R2, R2, 8.11296384146066816958e+31 ;  /* 0x4690000002027828 */ /* 0x000fe20000000000 */
[----:B------:R-:W-:-:S05]  /*1260*/  IMAD.MOV.U32 R4, RZ, RZ, R6 ;  /* 0x000000ffff047224 */ /* 0x000fca00078e0006 */
[----:B------:R-:W0:Y:S02]  /*1270*/  MUFU.RCP64H R5, R3 ;  /* 0x0000000300057308 */ /* 0x000e240000001800 */
[----:B0-----:R-:W-:-:S08]  /*1280*/  DFMA R6, -R2, R4, 1 ;  /* 0x3ff000000206742b */ /* 0x001fd00000000104 */
[----:B------:R-:W-:-:S08]  /*1290*/  DFMA R6, R6, R6, R6 ;  /* 0x000000060606722b */ /* 0x000fd00000000006 */
[----:B------:R-:W-:-:S08]  /*12a0*/  DFMA R6, R4, R6, R4 ;  /* 0x000000060406722b */ /* 0x000fd00000000004 */
[----:B------:R-:W-:-:S08]  /*12b0*/  DFMA R4, -R2, R6, 1 ;  /* 0x3ff000000204742b */ /* 0x000fd00000000106 */
[----:B------:R-:W-:-:S08]  /*12c0*/  DFMA R4, R6, R4, R6 ;  /* 0x000000040604722b */ /* 0x000fd00000000006 */
[----:B------:R-:W-:Y:S01]  /*12d0*/  DMUL R4, R4, 8.11296384146066816958e+31 ;  /* 0x4690000004047828 */ /* 0x000fe20000000000 */
[----:B------:R-:W-:Y:S10]  /*12e0*/  BRA `(.L_x_58) ;  /* 0x0000000000087947 */ /* 0x000ff40003800000 */
.L_x_57:
[----:B------:R-:W-:Y:S01]  /*12f0*/  LOP3.LUT R5, R3, 0x80000, RZ, 0xfc, !PT ;  /* 0x0008000003057812 */ /* 0x000fe200078efcff */
[----:B------:R-:W-:-:S07]  /*1300*/  IMAD.MOV.U32 R4, RZ, RZ, R2 ;  /* 0x000000ffff047224 */ /* 0x000fce00078e0002 */
.L_x_58:
[----:B------:R-:W-:Y:S02]  /*1310*/  IMAD.MOV.U32 R2, RZ, RZ, R0 ;  /* 0x000000ffff027224 */ /* 0x000fe400078e0000 */
[----:B------:R-:W-:Y:S02]  /*1320*/  IMAD.MOV.U32 R3, RZ, RZ, 0x0 ;  /* 0x00000000ff037424 */ /* 0x000fe400078e00ff */
[----:B------:R-:W-:Y:S02]  /*1330*/  IMAD.MOV.U32 R6, RZ, RZ, R4 ;  /* 0x000000ffff067224 */ /* 0x000fe400078e0004 */
[----:B------:R-:W-:Y:S01]  /*1340*/  IMAD.MOV.U32 R7, RZ, RZ, R5 ;  /* 0x000000ffff077224 */ /* 0x000fe200078e0005 */
[----:B------:R-:W-:Y:S06]  /*1350*/  RET.REL.NODEC R2 `(_Z13calexp_linearP7double2dddddii) ;  /* 0xffffffec02287950 */ /* 0x000fec0003c3ffff */
        .weak           $__internal_5_$__cuda_sm20_div_rn_f64_full
        .type           $__internal_5_$__cuda_sm20_div_rn_f64_full,@function
        .size           $__internal_5_$__cuda_sm20_div_rn_f64_full,($_Z13calexp_linearP7double2dddddii$__internal_trig_reduction_slowpathd - $__internal_5_$__cuda_sm20_div_rn_f64_full)
$__internal_5_$__cuda_sm20_div_rn_f64_full:
[C---:B------:R-:W-:Y:S01]  /*1360*/  FSETP.GEU.AND P0, PT, |R5|.reuse, 1.469367938527859385e-39, PT ;  /* 0x001000000500780b */ /* 0x040fe20003f0e200 */
[--C-:B------:R-:W-:Y:S01]  /*1370*/  IMAD.MOV.U32 R10, RZ, RZ, R4.reuse ;  /* 0x000000ffff0a7224 */ /* 0x100fe200078e0004 */
[C---:B------:R-:W-:Y:S01]  /*1380*/  LOP3.LUT R14, R5.reuse, 0x800fffff, RZ, 0xc0, !PT ;  /* 0x800fffff050e7812 */ /* 0x040fe200078ec0ff */
[----:B------:R-:W-:Y:S01]  /*1390*/  IMAD.MOV.U32 R11, RZ, RZ, R5 ;  /* 0x000000ffff0b7224 */ /* 0x000fe200078e0005 */
[----:B------:R-:W-:Y:S01]  /*13a0*/  LOP3.LUT R25, R5, 0x7ff00000, RZ, 0xc0, !PT ;  /* 0x7ff0000005197812 */ /* 0x000fe200078ec0ff */
[----:B------:R-:W-:Y:S01]  /*13b0*/  IMAD.MOV.U32 R20, RZ, RZ, 0x1 ;  /* 0x00000001ff147424 */ /* 0x000fe200078e00ff */
[----:B------:R-:W-:Y:S01]  /*13c0*/  LOP3.LUT R15, R14, 0x3ff00000, RZ, 0xfc, !PT ;  /* 0x3ff000000e0f7812 */ /* 0x000fe200078efcff */
[----:B------:R-:W-:Y:S02]  /*13d0*/  IMAD.MOV.U32 R14, RZ, RZ, R4 ;  /* 0x000000ffff0e7224 */ /* 0x000fe400078e0004 */
[----:B------:R-:W-:-:S04]  /*13e0*/  IMAD.MOV.U32 R6, RZ, RZ, R8 ;  /* 0x000000ffff067224 */ /* 0x000fc800078e0008 */
[----:B------:R-:W-:-:S06]  /*13f0*/  @!P0 DMUL R14, R10, 8.98846567431157953865e+307 ;  /* 0x7fe000000a0e8828 */ /* 0x000fcc0000000000 */
[----:B------:R-:W0:Y:S02]  /*1400*/  MUFU.RCP64H R21, R15 ;  /* 0x0000000f00157308 */ /* 0x000e240000001800 */
[----:B0-----:R-:W-:-:S08]  /*1410*/  DFMA R2, R20, -R14, 1 ;  /* 0x3ff000001402742b */ /* 0x001fd0000000080e */
[----:B------:R-:W-:-:S08]  /*1420*/  DFMA R2, R2, R2, R2 ;  /* 0x000000020202722b */ /* 0x000fd00000000002 */
[----:B------:R-:W-:Y:S01]  /*1430*/  DFMA R20, R20, R2, R20 ;  /* 0x000000021414722b */ /* 0x000fe20000000014 */
[----:B------:R-:W-:Y:S01]  /*1440*/  LOP3.LUT R2, R9, 0x7ff00000, RZ, 0xc0, !PT ;  /* 0x7ff0000009027812 */ /* 0x000fe200078ec0ff */
[----:B------:R-:W-:-:S03]  /*1450*/  IMAD.MOV.U32 R3, RZ, RZ, 0x1ca00000 ;  /* 0x1ca00000ff037424 */ /* 0x000fc600078e00ff */
[----:B------:R-:W-:Y:S01]  /*1460*/  ISETP.GE.U32.AND P1, PT, R2, R25, PT ;  /* 0x000000190200720c */ /* 0x000fe20003f26070 */
[----:B------:R-:W-:Y:S02]  /*1470*/  IMAD.MOV.U32 R24, RZ, RZ, R2 ;  /* 0x000000ffff187224 */ /* 0x000fe400078e0002 */
[----:B------:R-:W-:Y:S01]  /*1480*/  DFMA R4, R20, -R14, 1 ;  /* 0x3ff000001404742b */ /* 0x000fe2000000080e */
[----:B------:R-:W-:Y:S02]  /*1490*/  SEL R7, R3, 0x63400000, !P1 ;  /* 0x6340000003077807 */ /* 0x000fe40004800000 */
[----:B------:R-:W-:Y:S02]  /*14a0*/  FSETP.GEU.AND P1, PT, |R9|, 1.469367938527859385e-39, PT ;  /* 0x001000000900780b */ /* 0x000fe40003f2e200 */
[----:B------:R-:W-:-:S03]  /*14b0*/  LOP3.LUT R7, R7, 0x800fffff, R9, 0xf8, !PT ;  /* 0x800fffff07077812 */ /* 0x000fc600078ef809 */
[----:B------:R-:W-:-:S08]  /*14c0*/  DFMA R4, R20, R4, R20 ;  /* 0x000000041404722b */ /* 0x000fd00000000014 */
[----:B------:R-:W-:Y:S05]  /*14d0*/  @P1 BRA `(.L_x_60) ;  /* 0x0000000000201947 */ /* 0x000fea0003800000 */
[----:B------:R-:W-:Y:S01]  /*14e0*/  LOP3.LUT R21, R11, 0x7ff00000, RZ, 0xc0, !PT ;  /* 0x7ff000000b157812 */ /* 0x000fe200078ec0ff */
[----:B------:R-:W-:-:S03]  /*14f0*/  IMAD.MOV.U32 R20, RZ, RZ, RZ ;  /* 0x000000ffff147224 */ /* 0x000fc600078e00ff */
[----:B------:R-:W-:-:S04]  /*1500*/  ISETP.GE.U32.AND P1, PT, R2, R21, PT ;  /* 0x000000150200720c */ /* 0x000fc80003f26070 */
[----:B------:R-:W-:-:S04]  /*1510*/  SEL R21, R3, 0x63400000, !P1 ;  /* 0x6340000003157807 */ /* 0x000fc80004800000 */
[----:B------:R-:W-:-:S04]  /*1520*/  LOP3.LUT R21, R21, 0x80000000, R9, 0xf8, !PT ;  /* 0x8000000015157812 */ /* 0x000fc800078ef809 */
[----:B------:R-:W-:-:S06]  /*1530*/  LOP3.LUT R21, R21, 0x100000, RZ, 0xfc, !PT ;  /* 0x0010000015157812 */ /* 0x000fcc00078efcff */
[----:B------:R-:W-:-:S10]  /*1540*/  DFMA R6, R6, 2, -R20 ;  /* 0x400000000606782b */ /* 0x000fd40000000814 */
[----:B------:R-:W-:-:S07]  /*1550*/  LOP3.LUT R24, R7, 0x7ff00000, RZ, 0xc0, !PT ;  /* 0x7ff0000007187812 */ /* 0x000fce00078ec0ff */
.L_x_60:
[----:B------:R-:W-:Y:S01]  /*1560*/  VIADD R26, R24, 0xffffffff ;  /* 0xffffffff181a7836 */ /* 0x000fe20000000000 */
[----:B------:R-:W-:Y:S01]  /*1570*/  @!P0 LOP3.LUT R25, R15, 0x7ff00000, RZ, 0xc0, !PT ;  /* 0x7ff000000f198812 */ /* 0x000fe200078ec0ff */
[----:B------:R-:W-:-:S03]  /*1580*/  DMUL R20, R4, R6 ;  /* 0x0000000604147228 */ /* 0x000fc60000000000 */
[----:B------:R-:W-:Y:S01]  /*1590*/  ISETP.GT.U32.AND P0, PT, R26, 0x7feffffe, PT ;  /* 0x7feffffe1a00780c */ /* 0x000fe20003f04070 */
[----:B------:R-:W-:-:S04]  /*15a0*/  VIADD R26, R25, 0xffffffff ;  /* 0xffffffff191a7836 */ /* 0x000fc80000000000 */
[----:B------:R-:W-:Y:S01]  /*15b0*/  DFMA R22, R20, -R14, R6 ;  /* 0x8000000e1416722b */ /* 0x000fe20000000006 */
[----:B------:R-:W-:-:S07]  /*15c0*/  ISETP.GT.U32.OR P0, PT, R26, 0x7feffffe, P0 ;  /* 0x7feffffe1a00780c */ /* 0x000fce0000704470 */
[----:B------:R-:W-:-:S06]  /*15d0*/  DFMA R22, R4, R22, R20 ;  /* 0x000000160416722b */ /* 0x000fcc0000000014 */
        /* <DEDUP_REMOVED lines=12> */
[----:B------:R-:W-:-:S06]  /*16a0*/  DFMA R6, R22, -R14, R6 ;  /* 0x8000000e1606722b */ /* 0x000fcc0000000006 */
[----:B------:R-:W-:-:S04]  /*16b0*/  IMAD.MOV.U32 R6, RZ, RZ, RZ ;  /* 0x000000ffff067224 */ /* 0x000fc800078e00ff */
        /* <DEDUP_REMOVED lines=14> */
.L_x_61:
        /* <DEDUP_REMOVED lines=16> */
.L_x_64:
[----:B------:R-:W-:Y:S01]  /*18a0*/  LOP3.LUT R3, R11, 0x80000, RZ, 0xfc, !PT ;  /* 0x000800000b037812 */ /* 0x000fe200078efcff */
[----:B------:R-:W-:Y:S01]  /*18b0*/  IMAD.MOV.U32 R2, RZ, RZ, R10 ;  /* 0x000000ffff027224 */ /* 0x000fe200078e000a */
[----:B------:R-:W-:Y:S06]  /*18c0*/  BRA `(.L_x_62) ;  /* 0x0000000000087947 */ /* 0x000fec0003800000 */
.L_x_63:
[----:B------:R-:W-:Y:S01]  /*18d0*/  LOP3.LUT R3, R9, 0x80000, RZ, 0xfc, !PT ;  /* 0x0008000009037812 */ /* 0x000fe200078efcff */
[----:B------:R-:W-:-:S07]  /*18e0*/  IMAD.MOV.U32 R2, RZ, RZ, R8 ;  /* 0x000000ffff027224 */ /* 0x000fce00078e0008 */
.L_x_62:
[----:B------:R-:W-:Y:S02]  /*18f0*/  IMAD.MOV.U32 R4, RZ, RZ, R2 ;  /* 0x000000ffff047224 */ /* 0x000fe400078e0002 */
[----:B------:R-:W-:Y:S02]  /*1900*/  IMAD.MOV.U32 R5, RZ, RZ, R3 ;  /* 0x000000ffff057224 */ /* 0x000fe400078e0003 */
[----:B------:R-:W-:Y:S02]  /*1910*/  IMAD.MOV.U32 R2, RZ, RZ, R0 ;  /* 0x000000ffff027224 */ /* 0x000fe400078e0000 */
[----:B------:R-:W-:-:S04]  /*1920*/  IMAD.MOV.U32 R3, RZ, RZ, 0x0 ;  /* 0x00000000ff037424 */ /* 0x000fc800078e00ff */
[----:B------:R-:W-:Y:S05]  /*1930*/  RET.REL.NODEC R2 `(_Z13calexp_linearP7double2dddddii) ;  /* 0xffffffe402b07950 */ /* 0x000fea0003c3ffff */
        .type           $_Z13calexp_linearP7double2dddddii$__internal_trig_reduction_slowpathd,@function
        .size           $_Z13calexp_linearP7double2dddddii$__internal_trig_reduction_slowpathd,(.L_x_93 - $_Z13calexp_linearP7double2dddddii$__internal_trig_reduction_slowpathd)
$_Z13calexp_linearP7double2dddddii$__internal_trig_reduction_slowpathd:
[----:B------:R-:W-:Y:S01]  /*1940*/  SHF.R.U32.HI R2, RZ, 0x14, R3 ;  /* 0x00000014ff027819 */ /* 0x000fe20000011603 */
[----:B------:R-:W-:-:S03]  /*1950*/  IMAD.MOV.U32 R4, RZ, RZ, RZ ;  /* 0x000000ffff047224 */ /* 0x000fc600078e00ff */
[----:B------:R-:W-:-:S04]  /*1960*/  LOP3.LUT R5, R2, 0x7ff, RZ, 0xc0, !PT ;  /* 0x000007ff02057812 */ /* 0x000fc800078ec0ff */
[----:B------:R-:W-:-:S13]  /*1970*/  ISETP.NE.AND P0, PT, R5, 0x7ff, PT ;  /* 0x000007ff0500780c */ /* 0x000fda0003f05270 */
[----:B------:R-:W-:Y:S05]  /*1980*/  @!P0 BRA `(.L_x_65) ;  /* 0x0000000800488947 */ /* 0x000fea0003800000 */
[----:B------:R-:W-:Y:S01]  /*1990*/  VIADD R5, R5, 0xfffffc00 ;  /* 0xfffffc0005057836 */ /* 0x000fe20000000000 */
[----:B------:R-:W-:Y:S01]  /*19a0*/  BSSY.RECONVERGENT B2, `(.L_x_66) ;  /* 0x000002f000027945 */ /* 0x000fe20003800200 */
[----:B------:R-:W-:-:S03]  /*19b0*/  CS2R R16, SRZ ;  /* 0x0000000000107805 */ /* 0x000fc6000001ff00 */
[----:B------:R-:W-:Y:S02]  /*19c0*/  SHF.R.U32.HI R4, RZ, 0x6, R5 ;  /* 0x00000006ff047819 */ /* 0x000fe40000011605 */
[----:B------:R-:W-:Y:S02]  /*19d0*/  ISETP.GE.U32.AND P0, PT, R5, 0x80, PT ;  /* 0x000000800500780c */ /* 0x000fe40003f06070 */
[C---:B------:R-:W-:Y:S02]  /*19e0*/  IADD3 R5, PT, PT, -R4.reuse, 0x13, RZ ;  /* 0x0000001304057810 */ /* 0x040fe40007ffe1ff */
[----:B------:R-:W-:Y:S02]  /*19f0*/  IADD3 R7, PT, PT, -R4, 0xf, RZ ;  /* 0x0000000f04077810 */ /* 0x000fe40007ffe1ff */
[----:B------:R-:W-:-:S04]  /*1a00*/  SEL R5, R5, 0x12, P0 ;  /* 0x0000001205057807 */ /* 0x000fc80000000000 */
[----:B------:R-:W-:-:S13]  /*1a10*/  ISETP.GE.AND P0, PT, R7, R5, PT ;  /* 0x000000050700720c */ /* 0x000fda0003f06270 */
[----:B------:R-:W-:Y:S05]  /*1a20*/  @P0 BRA `(.L_x_67) ;  /* 0x0000000000980947 */ /* 0x000fea0003800000 */
[----:B------:R-:W0:Y:S01]  /*1a30*/  LDC.64 R14, c[0x0][0x358] ;  /* 0x0000d600ff0e7b82 */ /* 0x000e220000000a00 */
[C---:B------:R-:W-:Y:S01]  /*1a40*/  SHF.L.U64.HI R9, R6.reuse, 0xb, R3 ;  /* 0x0000000b06097819 */ /* 0x040fe20000010203 */
[----:B------:R-:W-:Y:S01]  /*1a50*/  BSSY.RECONVERGENT B3, `(.L_x_68) ;  /* 0x0000022000037945 */ /* 0x000fe20003800200 */
[----:B------:R-:W-:Y:S01]  /*1a60*/  IMAD.SHL.U32 R6, R6, 0x800, RZ ;  /* 0x0000080006067824 */ /* 0x000fe200078e00ff */
[----:B------:R-:W-:Y:S01]  /*1a70*/  IADD3 R8, PT, PT, RZ, -R4, -R5 ;  /* 0x80000004ff087210 */ /* 0x000fe20007ffe805 */
[----:B------:R-:W-:Y:S01]  /*1a80*/  IMAD.MOV.U32 R20, RZ, RZ, RZ ;  /* 0x000000ffff147224 */ /* 0x000fe200078e00ff */
[----:B------:R-:W-:Y:S02]  /*1a90*/  CS2R R16, SRZ ;  /* 0x0000000000107805 */ /* 0x000fe4000001ff00 */
[----:B------:R-:W-:-:S07]  /*1aa0*/  LOP3.LUT R9, R9, 0x80000000, RZ, 0xfc, !PT ;  /* 0x8000000009097812 */ /* 0x000fce00078efcff */
.L_x_69:
[----:B------:R-:W1:Y:S01]  /*1ab0*/  LDC.64 R18, c[0x4][RZ] ;  /* 0x01000000ff127b82 */ /* 0x000e620000000a00 */
[----:B0-----:R-:W-:Y:S02]  /*1ac0*/  R2UR UR6, R14 ;  /* 0x000000000e0672ca */ /* 0x001fe400000e0000 */
[----:B------:R-:W-:Y:S01]  /*1ad0*/  R2UR UR7, R15 ;  /* 0x000000000f0772ca */ /* 0x000fe200000e0000 */
[----:B-1----:R-:W-:-:S12]  /*1ae0*/  IMAD.WIDE R18, R7, 0x8, R18 ;  /* 0x0000000807127825 */ /* 0x002fd800078e0212 */
[----:B------:R-:W2:Y:S01]  /*1af0*/  LDG.E.64.CONSTANT R18, desc[UR6][R18.64] ;  /* 0x0000000612127981 */ /* 0x000ea2000c1e9b00 */
[----:B------:R-:W-:Y:S02]  /*1b00*/  VIADD R8, R8, 0x1 ;  /* 0x0000000108087836 */ /* 0x000fe40000000000 */
[----:B------:R-:W-:Y:S02]  /*1b10*/  VIADD R7, R7, 0x1 ;  /* 0x0000000107077836 */ /* 0x000fe40000000000 */
[----:B--2---:R-:W-:-:S04]  /*1b20*/  IMAD.WIDE.U32 R16, P2, R18, R6, R16 ;  /* 0x0000000612107225 */ /* 0x004fc80007840010 */
[----:B------:R-:W-:Y:S02]  /*1b30*/  IMAD R21, R18, R9, RZ ;  /* 0x0000000912157224 */ /* 0x000fe400078e02ff */
[CC--:B------:R-:W-:Y:S02]  /*1b40*/  IMAD R22, R19.reuse, R6.reuse, RZ ;  /* 0x0000000613167224 */ /* 0x0c0fe400078e02ff */
[----:B------:R-:W-:Y:S01]  /*1b50*/  IMAD.HI.U32 R23, R19, R6, RZ ;  /* 0x0000000613177227 */ /* 0x000fe200078e00ff */
[----:B------:R-:W-:-:S03]  /*1b60*/  IADD3 R17, P0, PT, R21, R17, RZ ;  /* 0x0000001115117210 */ /* 0x000fc60007f1e0ff */
[----:B------:R-:W-:Y:S01]  /*1b70*/  IMAD R21, R20, 0x8, R1 ;  /* 0x0000000814157824 */ /* 0x000fe200078e0201 */
[----:B------:R-:W-:Y:S01]  /*1b80*/  IADD3 R17, P1, PT, R22, R17, RZ ;  /* 0x0000001116117210 */ /* 0x000fe20007f3e0ff */
[----:B------:R-:W-:-:S04]  /*1b90*/  IMAD.HI.U32 R22, R18, R9, RZ ;  /* 0x0000000912167227 */ /* 0x000fc800078e00ff */
[----:B------:R-:W-:Y:S01]  /*1ba0*/  IMAD.X R18, RZ, RZ, R22, P2 ;  /* 0x000000ffff127224 */ /* 0x000fe200010e0616 */
[----:B------:R0:W-:Y:S01]  /*1bb0*/  STL.64 [R21], R16 ;  /* 0x0000001015007387 */ /* 0x0001e20000100a00 */
[----:B------:R-:W-:-:S03]  /*1bc0*/  IMAD.HI.U32 R22, R19, R9, RZ ;  /* 0x0000000913167227 */ /* 0x000fc600078e00ff */
[----:B------:R-:W-:Y:S01]  /*1bd0*/  IADD3.X R18, P0, PT, R23, R18, RZ, P0, !PT ;  /* 0x0000001217127210 */ /* 0x000fe2000071e4ff */
[----:B------:R-:W-:Y:S02]  /*1be0*/  IMAD R19, R19, R9, RZ ;  /* 0x0000000913137224 */ /* 0x000fe400078e02ff */
[----:B------:R-:W-:-:S03]  /*1bf0*/  VIADD R20, R20, 0x1 ;  /* 0x0000000114147836 */ /* 0x000fc60000000000 */
[----:B------:R-:W-:Y:S01]  /*1c00*/  IADD3.X R19, P1, PT, R19, R18, RZ, P1, !PT ;  /* 0x0000001213137210 */ /* 0x000fe20000f3e4ff */
[----:B------:R-:W-:Y:S01]  /*1c10*/  IMAD.X R18, RZ, RZ, R22, P0 ;  /* 0x000000ffff127224 */ /* 0x000fe200000e0616 */
[----:B------:R-:W-:-:S03]  /*1c20*/  ISETP.NE.AND P0, PT, R8, -0xf, PT ;  /* 0xfffffff10800780c */ /* 0x000fc60003f05270 */
[----:B------:R-:W-:Y:S02]  /*1c30*/  IMAD.X R18, RZ, RZ, R18, P1 ;  /* 0x000000ffff127224 */ /* 0x000fe400008e0612 */
[----:B0-----:R-:W-:Y:S02]  /*1c40*/  IMAD.MOV.U32 R16, RZ, RZ, R19 ;  /* 0x000000ffff107224 */ /* 0x001fe400078e0013 */
[----:B------:R-:W-:-:S06]  /*1c50*/  IMAD.MOV.U32 R17, RZ, RZ, R18 ;  /* 0x000000ffff117224 */ /* 0x000fcc00078e0012 */
[----:B------:R-:W-:Y:S05]  /*1c60*/  @P0 BRA `(.L_x_69) ;  /* 0xfffffffc00900947 */ /* 0x000fea000383ffff */
[----:B------:R-:W-:Y:S05]  /*1c70*/  BSYNC.RECONVERGENT B3 ;  /* 0x0000000000037941 */ /* 0x000fea0003800200 */
.L_x_68:
[----:B------:R-:W-:-:S07]  /*1c80*/  IMAD.MOV.U32 R7, RZ, RZ, R5 ;  /* 0x000000ffff077224 */ /* 0x000fce00078e0005 */
.L_x_67:
[----:B------:R-:W-:Y:S05]  /*1c90*/  BSYNC.RECONVERGENT B2 ;  /* 0x0000000000027941 */ /* 0x000fea0003800200 */
.L_x_66:
[----:B------:R-:W-:Y:S01]  /*1ca0*/  LOP3.LUT P0, R25, R2, 0x3f, RZ, 0xc0, !PT ;  /* 0x0000003f02197812 */ /* 0x000fe2000780c0ff */
[----:B------:R-:W-:-:S04]  /*1cb0*/  IMAD.IADD R4, R4, 0x1, R7 ;  /* 0x0000000104047824 */ /* 0x000fc800078e0207 */
[----:B------:R-:W-:-:S05]  /*1cc0*/  IMAD.U32 R27, R4, 0x8, R1 ;  /* 0x00000008041b7824 */ /* 0x000fca00078e0001 */
[----:B------:R0:W-:Y:S04]  /*1cd0*/  STL.64 [R27+-0x78], R16 ;  /* 0xffff88101b007387 */ /* 0x0001e80000100a00 */
[----:B------:R-:W2:Y:S04]  /*1ce0*/  @P0 LDL.64 R14, [R1+0x8] ;  /* 0x00000800010e0983 */ /* 0x000ea80000100a00 */
[----:B------:R-:W3:Y:S04]  /*1cf0*/  LDL.64 R6, [R1+0x10] ;  /* 0x0000100001067983 */ /* 0x000ee80000100a00 */
[----:B------:R-:W4:Y:S01]  /*1d00*/  LDL.64 R4, [R1+0x18] ;  /* 0x0000180001047983 */ /* 0x000f220000100a00 */
[----:B------:R-:W-:Y:S01]  /*1d10*/  @P0 LOP3.LUT R2, R25, 0x3f, RZ, 0x3c, !PT ;  /* 0x0000003f19020812 */ /* 0x000fe200078e3cff */
[----:B------:R-:W-:Y:S01]  /*1d20*/  BSSY.RECONVERGENT B2, `(.L_x_70) ;  /* 0x0000034000027945 */ /* 0x000fe20003800200 */
[----:B--2---:R-:W-:-:S02]  /*1d30*/  @P0 SHF.R.U64 R9, R14, 0x1, R15 ;  /* 0x000000010e090819 */ /* 0x004fc4000000120f */
[----:B------:R-:W-:Y:S02]  /*1d40*/  @P0 SHF.R.U32.HI R15, RZ, 0x1, R15 ;  /* 0x00000001ff0f0819 */ /* 0x000fe4000001160f */
[CC--:B---3--:R-:W-:Y:S02]  /*1d50*/  @P0 SHF.L.U32 R19, R6.reuse, R25.reuse, RZ ;  /* 0x0000001906130219 */ /* 0x0c8fe400000006ff */
[----:B------:R-:W-:Y:S02]  /*1d60*/  @P0 SHF.R.U64 R8, R9, R2, R15 ;  /* 0x0000000209080219 */ /* 0x000fe4000000120f */
[--C-:B------:R-:W-:Y:S02]  /*1d70*/  @P0 SHF.R.U32.HI R23, RZ, 0x1, R7.reuse ;  /* 0x00000001ff170819 */ /* 0x100fe40000011607 */
[C-C-:B------:R-:W-:Y:S02]  /*1d80*/  @P0 SHF.R.U64 R21, R6.reuse, 0x1, R7.reuse ;  /* 0x0000000106150819 */ /* 0x140fe40000001207 */
[----:B------:R-:W-:-:S02]  /*1d90*/  @P0 SHF.L.U64.HI R14, R6, R25, R7 ;  /* 0x00000019060e0219 */ /* 0x000fc40000010207 */
[----:B------:R-:W-:Y:S02]  /*1da0*/  @P0 SHF.R.U32.HI R9, RZ, R2, R15 ;  /* 0x00000002ff090219 */ /* 0x000fe4000001160f */
[----:B------:R-:W-:Y:S02]  /*1db0*/  @P0 LOP3.LUT R6, R19, R8, RZ, 0xfc, !PT ;  /* 0x0000000813060212 */ /* 0x000fe400078efcff */
[----:B----4-:R-:W-:Y:S02]  /*1dc0*/  @P0 SHF.L.U32 R15, R4, R25, RZ ;  /* 0x00000019040f0219 */ /* 0x010fe400000006ff */
[----:B0-----:R-:W-:Y:S01]  /*1dd0*/  @P0 SHF.R.U64 R16, R21, R2, R23 ;  /* 0x0000000215100219 */ /* 0x001fe20000001217 */
[----:B------:R-:W-:Y:S01]  /*1de0*/  IMAD.SHL.U32 R8, R6, 0x4, RZ ;  /* 0x0000000406087824 */ /* 0x000fe200078e00ff */
[----:B------:R-:W-:Y:S02]  /*1df0*/  @P0 LOP3.LUT R7, R14, R9, RZ, 0xfc, !PT ;  /* 0x000000090e070212 */ /* 0x000fe400078efcff */
[----:B------:R-:W-:-:S02]  /*1e00*/  @P0 SHF.L.U64.HI R25, R4, R25, R5 ;  /* 0x0000001904190219 */ /* 0x000fc40000010205 */
[----:B------:R-:W-:Y:S02]  /*1e10*/  @P0 LOP3.LUT R4, R15, R16, RZ, 0xfc, !PT ;  /* 0x000000100f040212 */ /* 0x000fe400078efcff */
[----:B------:R-:W-:Y:S02]  /*1e20*/  @P0 SHF.R.U32.HI R2, RZ, R2, R23 ;  /* 0x00000002ff020219 */ /* 0x000fe40000011617 */
[----:B------:R-:W-:Y:S02]  /*1e30*/  SHF.L.U64.HI R16, R6, 0x2, R7 ;  /* 0x0000000206107819 */ /* 0x000fe40000010207 */
[----:B------:R-:W-:Y:S02]  /*1e40*/  @P0 LOP3.LUT R5, R25, R2, RZ, 0xfc, !PT ;  /* 0x0000000219050212 */ /* 0x000fe400078efcff */
[----:B------:R-:W-:Y:S02]  /*1e50*/  SHF.L.W.U32.HI R7, R7, 0x2, R4 ;  /* 0x0000000207077819 */ /* 0x000fe40000010e04 */
[----:B------:R-:W-:-:S02]  /*1e60*/  IADD3 RZ, P0, PT, RZ, -R8, RZ ;  /* 0x80000008ffff7210 */ /* 0x000fc40007f1e0ff */
[----:B------:R-:W-:Y:S02]  /*1e70*/  LOP3.LUT R2, RZ, R16, RZ, 0x33, !PT ;  /* 0x00000010ff027212 */ /* 0x000fe400078e33ff */
[----:B------:R-:W-:Y:S02]  /*1e80*/  SHF.L.W.U32.HI R4, R4, 0x2, R5 ;  /* 0x0000000204047819 */ /* 0x000fe40000010e05 */
[----:B------:R-:W-:Y:S02]  /*1e90*/  LOP3.LUT R6, RZ, R7, RZ, 0x33, !PT ;  /* 0x00000007ff067212 */ /* 0x000fe400078e33ff */
[----:B------:R-:W-:Y:S02]  /*1ea0*/  IADD3.X R9, P0, PT, RZ, R2, RZ, P0, !PT ;  /* 0x00000002ff097210 */ /* 0x000fe4000071e4ff */
[----:B------:R-:W-:Y:S02]  /*1eb0*/  LOP3.LUT R2, RZ, R4, RZ, 0x33, !PT ;  /* 0x00000004ff027212 */ /* 0x000fe400078e33ff */
[----:B------:R-:W-:-:S02]  /*1ec0*/  IADD3.X R6, P1, PT, RZ, R6, RZ, P0, !PT ;  /* 0x00000006ff067210 */ /* 0x000fc4000073e4ff */
[----:B------:R-:W-:-:S03]  /*1ed0*/  ISETP.GT.U32.AND P2, PT, R7, -0x1, PT ;  /* 0xffffffff0700780c */ /* 0x000fc60003f44070 */
[----:B------:R-:W-:Y:S01]  /*1ee0*/  IMAD.X R15, RZ, RZ, R2, P1 ;  /* 0x000000ffff0f7224 */ /* 0x000fe200008e0602 */
[----:B------:R-:W-:-:S04]  /*1ef0*/  ISETP.GT.AND.EX P0, PT, R4, -0x1, PT, P2 ;  /* 0xffffffff0400780c */ /* 0x000fc80003f04320 */
[----:B------:R-:W-:Y:S02]  /*1f00*/  SEL R2, R4, R15, P0 ;  /* 0x0000000f04027207 */ /* 0x000fe40000000000 */
[----:B------:R-:W-:Y:S02]  /*1f10*/  SEL R7, R7, R6, P0 ;  /* 0x0000000607077207 */ /* 0x000fe40000000000 */
[----:B------:R-:W-:Y:S02]  /*1f20*/  ISETP.NE.U32.AND P1, PT, R2, RZ, PT ;  /* 0x000000ff0200720c */ /* 0x000fe40003f25070 */
[----:B------:R-:W-:Y:S02]  /*1f30*/  SEL R9, R16, R9, P0 ;  /* 0x0000000910097207 */ /* 0x000fe40000000000 */
[----:B------:R-:W-:Y:S01]  /*1f40*/  SEL R14, R7, R2, !P1 ;  /* 0x00000002070e7207 */ /* 0x000fe20004800000 */
[----:B------:R-:W-:-:S05]  /*1f50*/  @!P0 IMAD.MOV R8, RZ, RZ, -R8 ;  /* 0x000000ffff088224 */ /* 0x000fca00078e0a08 */
[----:B------:R-:W0:Y:S02]  /*1f60*/  FLO.U32 R14, R14 ;  /* 0x0000000e000e7300 */ /* 0x000e2400000e0000 */
[C---:B0-----:R-:W-:Y:S02]  /*1f70*/  IADD3 R15, PT, PT, -R14.reuse, 0x1f, RZ ;  /* 0x0000001f0e0f7810 */ /* 0x041fe40007ffe1ff */
[----:B------:R-:W-:-:S03]  /*1f80*/  IADD3 R6, PT, PT, -R14, 0x3f, RZ ;  /* 0x0000003f0e067810 */ /* 0x000fc60007ffe1ff */
[----:B------:R-:W-:-:S05]  /*1f90*/  @P1 IMAD.MOV R6, RZ, RZ, R15 ;  /* 0x000000ffff061224 */ /* 0x000fca00078e020f */
[----:B------:R-:W-:-:S13]  /*1fa0*/  ISETP.NE.AND P1, PT, R6, RZ, PT ;  /* 0x000000ff0600720c */ /* 0x000fda0003f25270 */
[----:B------:R-:W-:Y:S05]  /*1fb0*/  @!P1 BRA `(.L_x_71) ;  /* 0x0000000000289947 */ /* 0x000fea0003800000 */
[--C-:B------:R-:W-:Y:S02]  /*1fc0*/  SHF.R.U64 R14, R8, 0x1, R9.reuse ;  /* 0x00000001080e7819 */ /* 0x100fe40000001209 */
[C---:B------:R-:W-:Y:S02]  /*1fd0*/  LOP3.LUT R8, R6.reuse, 0x3f, RZ, 0xc0, !PT ;  /* 0x0000003f06087812 */ /* 0x040fe400078ec0ff */
[----:B------:R-:W-:Y:S02]  /*1fe0*/  SHF.R.U32.HI R16, RZ, 0x1, R9 ;  /* 0x00000001ff107819 */ /* 0x000fe40000011609 */
[----:B------:R-:W-:Y:S02]  /*1ff0*/  LOP3.LUT R9, R6, 0x3f, RZ, 0xc, !PT ;  /* 0x0000003f06097812 */ /* 0x000fe400078e0cff */
[CC--:B------:R-:W-:Y:S02]  /*2000*/  SHF.L.U64.HI R15, R7.reuse, R8.reuse, R2 ;  /* 0x00000008070f7219 */ /* 0x0c0fe40000010202 */
[----:B------:R-:W-:-:S02]  /*2010*/  SHF.L.U32 R8, R7, R8, RZ ;  /* 0x0000000807087219 */ /* 0x000fc400000006ff */
[-CC-:B------:R-:W-:Y:S02]  /*2020*/  SHF.R.U64 R7, R14, R9.reuse, R16.reuse ;  /* 0x000000090e077219 */ /* 0x180fe40000001210 */
[----:B------:R-:W-:Y:S02]  /*2030*/  SHF.R.U32.HI R2, RZ, R9, R16 ;  /* 0x00000009ff027219 */ /* 0x000fe40000011610 */
[----:B------:R-:W-:Y:S02]  /*2040*/  LOP3.LUT R7, R8, R7, RZ, 0xfc, !PT ;  /* 0x0000000708077212 */ /* 0x000fe400078efcff */
[----:B------:R-:W-:-:S07]  /*2050*/  LOP3.LUT R2, R15, R2, RZ, 0xfc, !PT ;  /* 0x000000020f027212 */ /* 0x000fce00078efcff */
.L_x_71:
[----:B------:R-:W-:Y:S05]  /*2060*/  BSYNC.RECONVERGENT B2 ;  /* 0x0000000000027941 */ /* 0x000fea0003800200 */
.L_x_70:
[----:B------:R-:W-:Y:S01]  /*2070*/  IMAD.WIDE.U32 R14, R7, 0x2168c235, RZ ;  /* 0x2168c235070e7825 */ /* 0x000fe200078e00ff */
[----:B------:R-:W-:-:S03]  /*2080*/  SHF.R.U32.HI R5, RZ, 0x1e, R5 ;  /* 0x0000001eff057819 */ /* 0x000fc60000011605 */
[----:B------:R-:W-:Y:S01]  /*2090*/  IMAD.MOV.U32 R8, RZ, RZ, R15 ;  /* 0x000000ffff087224 */ /* 0x000fe200078e000f */
[----:B------:R-:W-:Y:S01]  /*20a0*/  IADD3 RZ, P1, PT, R14, R14, RZ ;  /* 0x0000000e0eff7210 */ /* 0x000fe20007f3e0ff */
[----:B------:R-:W-:Y:S01]  /*20b0*/  IMAD.MOV.U32 R9, RZ, RZ, RZ ;  /* 0x000000ffff097224 */ /* 0x000fe200078e00ff */
[----:B------:R-:W-:Y:S01]  /*20c0*/  LEA.HI R4, R4, R5, RZ, 0x1 ;  /* 0x0000000504047211 */ /* 0x000fe200078f08ff */
[----:B------:R-:W-:Y:S02]  /*20d0*/  IMAD R15, R2, -0x36f0255e, RZ ;  /* 0xc90fdaa2020f7824 */ /* 0x000fe400078e02ff */
[----:B------:R-:W-:-:S04]  /*20e0*/  IMAD.WIDE.U32 R8, R7, -0x36f0255e, R8 ;  /* 0xc90fdaa207087825 */ /* 0x000fc800078e0008 */
[----:B------:R-:W-:-:S04]  /*20f0*/  IMAD.HI.U32 R7, R2, -0x36f0255e, RZ ;  /* 0xc90fdaa202077827 */ /* 0x000fc800078e00ff */
[----:B------:R-:W-:-:S04]  /*2100*/  IMAD.WIDE.U32 R8, P2, R2, 0x2168c235, R8 ;  /* 0x2168c23502087825 */ /* 0x000fc80007840008 */
[----:B------:R-:W-:Y:S01]  /*2110*/  IMAD.X R2, RZ, RZ, R7, P2 ;  /* 0x000000ffff027224 */ /* 0x000fe200010e0607 */
[----:B------:R-:W-:Y:S02]  /*2120*/  IADD3 R7, P2, PT, R15, R9, RZ ;  /* 0x000000090f077210 */ /* 0x000fe40007f5e0ff */
[----:B------:R-:W-:Y:S02]  /*2130*/  IADD3.X RZ, P1, PT, R8, R8, RZ, P1, !PT ;  /* 0x0000000808ff7210 */ /* 0x000fe40000f3e4ff */
[C---:B------:R-:W-:Y:S01]  /*2140*/  ISETP.GT.U32.AND P3, PT, R7.reuse, RZ, PT ;  /* 0x000000ff0700720c */ /* 0x040fe20003f64070 */
[----:B------:R-:W-:Y:S01]  /*2150*/  IMAD.X R2, RZ, RZ, R2, P2 ;  /* 0x000000ffff027224 */ /* 0x000fe200010e0602 */
[----:B------:R-:W-:-:S04]  /*2160*/  IADD3.X R8, P2, PT, R7, R7, RZ, P1, !PT ;  /* 0x0000000707087210 */ /* 0x000fc80000f5e4ff */
[C---:B------:R-:W-:Y:S01]  /*2170*/  ISETP.GT.AND.EX P1, PT, R2.reuse, RZ, PT, P3 ;  /* 0x000000ff0200720c */ /* 0x040fe20003f24330 */
[----:B------:R-:W-:-:S03]  /*2180*/  IMAD.X R9, R2, 0x1, R2, P2 ;  /* 0x0000000102097824 */ /* 0x000fc600010e0602 */
[----:B------:R-:W-:Y:S02]  /*2190*/  SEL R7, R8, R7, P1 ;  /* 0x0000000708077207 */ /* 0x000fe40000800000 */
[----:B------:R-:W-:Y:S02]  /*21a0*/  SEL R8, R9, R2, P1 ;  /* 0x0000000209087207 */ /* 0x000fe40000800000 */
[----:B------:R-:W-:Y:S02]  /*21b0*/  IADD3 R7, P2, PT, R7, 0x1, RZ ;  /* 0x0000000107077810 */ /* 0x000fe40007f5e0ff */
[----:B------:R-:W-:Y:S02]  /*21c0*/  SEL R9, RZ, 0xffffffff, !P1 ;  /* 0xffffffffff097807 */ /* 0x000fe40004800000 */
[----:B------:R-:W-:Y:S01]  /*21d0*/  LOP3.LUT P1, R2, R3, 0x80000000, RZ, 0xc0, !PT ;  /* 0x8000000003027812 */ /* 0x000fe2000782c0ff */
[----:B------:R-:W-:Y:S02]  /*21e0*/  IMAD.X R8, RZ, RZ, R8, P2 ;  /* 0x000000ffff087224 */ /* 0x000fe400010e0608 */
[----:B------:R-:W-:Y:S01]  /*21f0*/  IMAD.IADD R3, R9, 0x1, -R6 ;  /* 0x0000000109037824 */ /* 0x000fe200078e0a06 */
[----:B------:R-:W-:-:S02]  /*2200*/  @!P0 LOP3.LUT R2, R2, 0x80000000, RZ, 0x3c, !PT ;  /* 0x8000000002028812 */ /* 0x000fc400078e3cff */
[----:B------:R-:W-:Y:S01]  /*2210*/  SHF.R.U64 R7, R7, 0xa, R8 ;  /* 0x0000000a07077819 */ /* 0x000fe20000001208 */
[----:B------:R-:W-:-:S03]  /*2220*/  IMAD.SHL.U32 R3, R3, 0x100000, RZ ;  /* 0x0010000003037824 */ /* 0x000fc600078e00ff */
[----:B------:R-:W-:-:S03]  /*2230*/  IADD3 R7, P2, PT, R7, 0x1, RZ ;  /* 0x0000000107077810 */ /* 0x000fc60007f5e0ff */
[----:B------:R-:W-:Y:S01]  /*2240*/  @P1 IMAD.MOV R4, RZ, RZ, -R4 ;  /* 0x000000ffff041224 */ /* 0x000fe200078e0a04 */
[----:B------:R-:W-:-:S04]  /*2250*/  LEA.HI.X R8, R8, RZ, RZ, 0x16, P2 ;  /* 0x000000ff08087211 */ /* 0x000fc800010fb4ff */
[--C-:B------:R-:W-:Y:S02]  /*2260*/  SHF.R.U64 R6, R7, 0x1, R8.reuse ;  /* 0x0000000107067819 */ /* 0x100fe40000001208 */
[----:B------:R-:W-:Y:S02]  /*2270*/  SHF.R.U32.HI R8, RZ, 0x1, R8 ;  /* 0x00000001ff087819 */ /* 0x000fe40000011608 */
[----:B------:R-:W-:-:S04]  /*2280*/  IADD3 R6, P2, P3, RZ, RZ, R6 ;  /* 0x000000ffff067210 */ /* 0x000fc80007b5e006 */
[----:B------:R-:W-:-:S04]  /*2290*/  IADD3.X R3, PT, PT, R3, 0x3fe00000, R8, P2, P3 ;  /* 0x3fe0000003037810 */ /* 0x000fc800017e6408 */
[----:B------:R-:W-:-:S07]  /*22a0*/  LOP3.LUT R3, R3, R2, RZ, 0xfc, !PT ;  /* 0x0000000203037212 */ /* 0x000fce00078efcff */
.L_x_65:
[----:B------:R-:W-:Y:S02]  /*22b0*/  IMAD.MOV.U32 R7, RZ, RZ, R3 ;  /* 0x000000ffff077224 */ /* 0x000fe400078e0003 */
[----:B------:R-:W-:Y:S02]  /*22c0*/  IMAD.MOV.U32 R2, RZ, RZ, R0 ;  /* 0x000000ffff027224 */ /* 0x000fe400078e0000 */
[----:B------:R-:W-:-:S04]  /*22d0*/  IMAD.MOV.U32 R3, RZ, RZ, 0x0 ;  /* 0x00000000ff037424 */ /* 0x000fc800078e00ff */
[----:B------:R-:W-:Y:S05]  /*22e0*/  RET.REL.NODEC R2 `(_Z13calexp_linearP7double2dddddii) ;  /* 0xffffffdc02447950 */ /* 0x000fea0003c3ffff */
.L_x_72:
        /* <DEDUP_REMOVED lines=9> */
.L_x_93:


//--------------------- .text._Z16calexp_nonlinearP7double2dS0_dii --------------------------
	.section	.text._Z16calexp_nonlinearP7double2dS0_dii,"ax",@progbits
	.align	128
        .global         _Z16calexp_nonlinearP7double2dS0_dii
        .type           _Z16calexp_nonlinearP7double2dS0_dii,@function
        .size           _Z16calexp_nonlinearP7double2dS0_dii,(.L_x_94 - _Z16calexp_nonlinearP7double2dS0_dii)
        .other          _Z16calexp_nonlinearP7double2dS0_dii,@"STO_CUDA_ENTRY STV_DEFAULT"
_Z16calexp_nonlinearP7double2dS0_dii:
.text._Z16calexp_nonlinearP7double2dS0_dii:
        /* <DEDUP_REMOVED lines=12> */
[----:B------:R-:W-:Y:S01]  /*00c0*/  ISETP.GE.OR P0, PT, R12, UR6, P0 ;  /* 0x000000060c007c0c */ /* 0x000fe20008706670 */
[----:B------:R-:W-:-:S12]  /*00d0*/  IMAD R12, R3, UR6, R12 ;  /* 0x00000006030c7c24 */ /* 0x000fd8000f8e020c */
[----:B------:R-:W-:Y:S05]  /*00e0*/  @P0 EXIT ;  /* 0x000000000000094d */ /* 0x000fea0003800000 */
[----:B------:R-:W0:Y:S01]  /*00f0*/  LDC.64 R8, c[0x0][0x390] ;  /* 0x0000e400ff087b82 */ /* 0x000e220000000a00 */
[----:B------:R-:W1:Y:S01]  /*0100*/  LDCU.64 UR4, c[0x0][0x358] ;  /* 0x00006b00ff0477ac */ /* 0x000e620008000a00 */
[----:B------:R-:W-:Y:S02]  /*0110*/  IMAD.MOV.U32 R10, RZ, RZ, 0x0 ;  /* 0x00000000ff0a7424 */ /* 0x000fe400078e00ff */
[----:B------:R-:W-:Y:S01]  /*0120*/  IMAD.MOV.U32 R11, RZ, RZ, 0x43380000 ;  /* 0x43380000ff0b7424 */ /* 0x000fe200078e00ff */
[----:B------:R-:W-:Y:S01]  /*0130*/  UMOV UR6, 0xfefa39ef ;  /* 0xfefa39ef00067882 */ /* 0x000fe20000000000 */
[----:B------:R-:W-:Y:S01]  /*0140*/  UMOV UR7, 0x3fe62e42 ;  /* 0x3fe62e4200077882 */ /* 0x000fe20000000000 */
[----:B------:R-:W2:Y:S01]  /*0150*/  LDCU.64 UR8, c[0x0][0x388] ;  /* 0x00007100ff0877ac */ /* 0x000ea20008000a00 */
[----:B------:R-:W3:Y:S01]  /*0160*/  LDC.64 R14, c[0x0][0x398] ;  /* 0x0000e600ff0e7b82 */ /* 0x000ee20000000a00 */
[----:B0-----:R-:W-:-:S05]  /*0170*/  IMAD.WIDE R8, R12, 0x10, R8 ;  /* 0x000000100c087825 */ /* 0x001fca00078e0208 */
[----:B-1----:R-:W2:Y:S01]  /*0180*/  LDG.E.64 R2, desc[UR4][R8.64] ;  /* 0x0000000408027981 */ /* 0x002ea2000c1e1b00 */
[----:B------:R-:W-:Y:S01]  /*0190*/  DADD R10, -R10, 6.75539944105574400000e+15 ;  /* 0x433800000a0a7429 */ /* 0x000fe20000000100 */
[----:B------:R-:W-:Y:S07]  /*01a0*/  BSSY.RECONVERGENT B0, `(.L_x_73) ;  /* 0x0000044000007945 */ /* 0x000fee0003800200 */
[----:B------:R-:W-:Y:S01]  /*01b0*/  DFMA R4, R10, -UR6, RZ ;  /* 0x800000060a047c2b */ /* 0x000fe200080000ff */
        /* <DEDUP_REMOVED lines=27> */
[----:B------:R-:W-:Y:S01]  /*0370*/  UMOV UR7, 0x3fc55555 ;  /* 0x3fc5555500077882 */ /* 0x000fe20000000000 */
[----:B--2---:R-:W-:-:S05]  /*0380*/  DMUL R6, R2, UR8 ;  /* 0x0000000802067c28 */ /* 0x004fca0008000000 */
[----:B------:R-:W-:Y:S01]  /*0390*/  DFMA R2, R10, R4, UR6 ;  /* 0x000000060a027e2b */ /* 0x000fe20008000004 */
[----:B------:R-:W-:Y:S01]  /*03a0*/  UMOV UR6, 0xb ;  /* 0x0000000b00067882 */ /* 0x000fe20000000000 */
[----:B------:R-:W-:Y:S01]  /*03b0*/  UMOV UR7, 0x3fe00000 ;  /* 0x3fe0000000077882 */ /* 0x000fe20000000000 */
[----:B---3--:R-:W-:-:S05]  /*03c0*/  DMUL R4, R6, R14 ;  /* 0x0000000e06047228 */ /* 0x008fca0000000000 */
[----:B------:R-:W-:-:S03]  /*03d0*/  DFMA R2, R10, R2, UR6 ;  /* 0x000000060a027e2b */ /* 0x000fc60008000002 */
[----:B------:R-:W-:-:S05]  /*03e0*/  DSETP.NEU.AND P0, PT, |R4|, +INF , PT ;  /* 0x7ff000000400742a */ /* 0x000fca0003f0d200 */
[----:B------:R-:W-:-:S08]  /*03f0*/  DFMA R6, R10, R2, 1 ;  /* 0x3ff000000a06742b */ /* 0x000fd00000000002 */
[----:B------:R-:W-:Y:S02]  /*0400*/  DFMA R10, R10, R6, 1 ;  /* 0x3ff000000a0a742b */ /* 0x000fe40000000006 */
[----:B------:R-:W-:Y:S01]  /*0410*/  @!P0 DMUL R2, RZ, R4 ;  /* 0x00000004ff028228 */ /* 0x000fe20000000000 */
[----:B------:R-:W-:Y:S01]  /*0420*/  @!P0 IMAD.MOV.U32 R0, RZ, RZ, 0x1 ;  /* 0x00000001ff008424 */ /* 0x000fe200078e00ff */
[----:B------:R-:W-:Y:S09]  /*0430*/  @!P0 BRA `(.L_x_74) ;  /* 0x0000000000688947 */ /* 0x000ff20003800000 */
        /* <DEDUP_REMOVED lines=20> */
[----:B------:R-:W-:Y:S05]  /*0580*/  CALL.REL.NOINC `($_Z16calexp_nonlinearP7double2dS0_dii$__internal_trig_reduction_slowpathd) ;  /* 0x0000000400a07944 */ /* 0x000fea0003c00000 */
[----:B------:R-:W-:Y:S02]  /*0590*/  IMAD.MOV.U32 R0, RZ, RZ, R4 ;  /* 0x000000ffff007224 */ /* 0x000fe400078e0004 */
[----:B------:R-:W-:Y:S02]  /*05a0*/  IMAD.MOV.U32 R2, RZ, RZ, R6 ;  /* 0x000000ffff027224 */ /* 0x000fe400078e0006 */
[----:B------:R-:W-:-:S07]  /*05b0*/  IMAD.MOV.U32 R3, RZ, RZ, R7 ;  /* 0x000000ffff037224 */ /* 0x000fce00078e0007 */
.L_x_76:
[----:B------:R-:W-:Y:S05]  /*05c0*/  BSYNC.RECONVERGENT B1 ;  /* 0x0000000000017941 */ /* 0x000fea0003800200 */
.L_x_75:
[----:B------:R-:W-:-:S07]  /*05d0*/  VIADD R0, R0, 0x1 ;  /* 0x0000000100007836 */ /* 0x000fce0000000000 */
.L_x_74:
[----:B------:R-:W-:Y:S05]  /*05e0*/  BSYNC.RECONVERGENT B0 ;  /* 0x0000000000007941 */ /* 0x000fea0003800200 */
.L_x_73:
[----:B------:R-:W0:Y:S01]  /*05f0*/  LDCU.64 UR6, c[0x4][0x8] ;  /* 0x01000100ff0677ac */ /* 0x000e220008000a00 */
[----:B------:R-:W-:-:S05]  /*0600*/  IMAD.SHL.U32 R4, R0, 0x40, RZ ;  /* 0x0000004000047824 */ /* 0x000fca00078e00ff */
[----:B------:R-:W-:-:S04]  /*0610*/  LOP3.LUT R4, R4, 0x40, RZ, 0xc0, !PT ;  /* 0x0000004004047812 */ /* 0x000fc800078ec0ff */
[----:B0-----:R-:W-:-:S05]  /*0620*/  IADD3 R24, P0, PT, R4, UR6, RZ ;  /* 0x0000000604187c10 */ /* 0x001fca000ff1e0ff */
[----:B------:R-:W-:Y:S01]  /*0630*/  IMAD.X R25, RZ, RZ, UR7, P0 ;  /* 0x00000007ff197e24 */ /* 0x000fe200080e06ff */
[----:B------:R-:W-:Y:S01]  /*0640*/  LOP3.LUT R13, R0, 0x1, RZ, 0xc0, !PT ;  /* 0x00000001000d7812 */ /* 0x000fe200078ec0ff */
[----:B------:R-:W-:Y:S01]  /*0650*/  IMAD.MOV.U32 R26, RZ, RZ, 0x20fd8164 ;  /* 0x20fd8164ff1a7424 */ /* 0x000fe200078e00ff */
[----:B------:R-:W-:Y:S01]  /*0660*/  DMUL R14, R2, R2 ;  /* 0x00000002020e7228 */ /* 0x000fe20000000000 */
[----:B------:R-:W0:Y:S01]  /*0670*/  LDCU.64 UR6, c[0x0][0x398] ;  /* 0x00007300ff0677ac */ /* 0x000e220008000a00 */
[----:B------:R-:W2:Y:S04]  /*0680*/  LDG.E.128.CONSTANT R4, desc[UR4][R24.64] ;  /* 0x0000000418047981 */ /* 0x000ea8000c1e9d00 */
[----:B------:R-:W3:Y:S04]  /*0690*/  LDG.E.128.CONSTANT R16, desc[UR4][R24.64+0x10] ;  /* 0x0000100418107981 */ /* 0x000ee8000c1e9d00 */
[----:B------:R-:W4:Y:S01]  /*06a0*/  LDG.E.128.CONSTANT R20, desc[UR4][R24.64+0x20] ;  /* 0x0000200418147981 */ /* 0x000f22000c1e9d00 */
[----:B------:R-:W-:Y:S01]  /*06b0*/  ISETP.NE.U32.AND P0, PT, R13, 0x1, PT ;  /* 0x000000010d00780c */ /* 0x000fe20003f05070 */
[----:B------:R-:W-:-:S03]  /*06c0*/  IMAD.MOV.U32 R13, RZ, RZ, 0x3da8ff83 ;  /* 0x3da8ff83ff0d7424 */ /* 0x000fc600078e00ff */
[----:B------:R-:W-:Y:S02]  /*06d0*/  FSEL R26, R26, -8.06006814911005101289e+34, !P0 ;  /* 0xf9785eba1a1a7808 */ /* 0x000fe40004000000 */
[----:B------:R-:W-:-:S06]  /*06e0*/  FSEL R27, -R13, 0.11223486810922622681, !P0 ;  /* 0x3de5db650d1b7808 */ /* 0x000fcc0004000100 */
[----:B--2---:R-:W-:-:S08]  /*06f0*/  DFMA R4, R14, R26, R4 ;  /* 0x0000001a0e04722b */ /* 0x004fd00000000004 */
[C---:B------:R-:W-:Y:S01]  /*0700*/  DFMA R4, R14.reuse, R4, R6 ;  /* 0x000000040e04722b */ /* 0x040fe20000000006 */
[----:B------:R-:W1:Y:S07]  /*0710*/  LDC.64 R6, c[0x0][0x380] ;  /* 0x0000e000ff067b82 */ /* 0x000e6e0000000a00 */
[----:B---3--:R-:W-:-:S08]  /*0720*/  DFMA R4, R14, R4, R16 ;  /* 0x000000040e04722b */ /* 0x008fd00000000010 */
[----:B------:R-:W-:-:S08]  /*0730*/  DFMA R4, R14, R4, R18 ;  /* 0x000000040e04722b */ /* 0x000fd00000000012 */
[----:B----4-:R-:W-:Y:S01]  /*0740*/  DFMA R4, R14, R4, R20 ;  /* 0x000000040e04722b */ /* 0x010fe20000000014 */
[----:B-1----:R-:W-:-:S07]  /*0750*/  IMAD.WIDE R12, R12, 0x10, R6 ;  /* 0x000000100c0c7825 */ /* 0x002fce00078e0206 */
        /* <DEDUP_REMOVED lines=8> */
[----:B------:R-:W-:Y:S02]  /*07e0*/  FSEL R5, R5, R3, !P0 ;  /* 0x0000000305057208 */ /* 0x000fe40004000000 */
[----:B------:R-:W1:Y:S04]  /*07f0*/  LDC.64 R2, c[0x0][0x388] ;  /* 0x0000e200ff027b82 */ /* 0x000e680000000a00 */
[----:B------:R-:W-:-:S07]  /*0800*/  DMUL R4, R10, R4 ;  /* 0x000000040a047228 */ /* 0x000fce0000000000 */
[----:B------:R2:W-:Y:S04]  /*0810*/  STG.E.64 desc[UR4][R12.64], R4 ;  /* 0x000000040c007986 */ /* 0x0005e8000c101b04 */
[----:B------:R-:W1:Y:S01]  /*0820*/  LDG.E.64 R8, desc[UR4][R8.64] ;  /* 0x0000000408087981 */ /* 0x000e62000c1e1b00 */
[----:B------:R-:W-:Y:S01]  /*0830*/  BSSY.RECONVERGENT B0, `(.L_x_77) ;  /* 0x000001d000007945 */ /* 0x000fe20003800200 */
[----:B-1----:R-:W-:-:S08]  /*0840*/  DMUL R2, R8, R2 ;  /* 0x0000000208027228 */ /* 0x002fd00000000000 */
[----:B0-----:R-:W-:-:S08]  /*0850*/  DMUL R6, R2, UR6 ;  /* 0x0000000602067c28 */ /* 0x001fd00008000000 */
[----:B------:R-:W-:-:S14]  /*0860*/  DSETP.NEU.AND P0, PT, |R6|, +INF , PT ;  /* 0x7ff000000600742a */ /* 0x000fdc0003f0d200 */
[----:B------:R-:W-:Y:S01]  /*0870*/  @!P0 DMUL R2, RZ, R6 ;  /* 0x00000006ff028228 */ /* 0x000fe20000000000 */
[----:B------:R-:W-:Y:S01]  /*0880*/  @!P0 IMAD.MOV.U32 R0, RZ, RZ, RZ ;  /* 0x000000ffff008224 */ /* 0x000fe200078e00ff */
[----:B--2---:R-:W-:Y:S09]  /*0890*/  @!P0 BRA `(.L_x_78) ;  /* 0x0000000000588947 */ /* 0x004ff20003800000 */
[----:B------:R-:W-:Y:S01]  /*08a0*/  UMOV UR6, 0x6dc9c883 ;  /* 0x6dc9c88300067882 */ /* 0x000fe20000000000 */
[----:B------:R-:W-:Y:S01]  /*08b0*/  UMOV UR7, 0x3fe45f30 ;  /* 0x3fe45f3000077882 */ /* 0x000fe20000000000 */
[C---:B------:R-:W-:Y:S02]  /*08c0*/  DSETP.GE.AND P0, PT, |R6|.reuse, 2.14748364800000000000e+09, PT ;  /* 0x41e000000600742a */ /* 0x040fe40003f06200 */
        /* <DEDUP_REMOVED lines=14> */
[----:B------:R-:W-:-:S07]  /*09b0*/  MOV R0, 0x9d0 ;  /* 0x000009d000007802 */ /* 0x000fce0000000f00 */
[----:B------:R-:W-:Y:S05]  /*09c0*/  CALL.REL.NOINC `($_Z16calexp_nonlinearP7double2dS0_dii$__internal_trig_reduction_slowpathd) ;  /* 0x0000000000907944 */ /* 0x000fea0003c00000 */
[----:B------:R-:W-:Y:S02]  /*09d0*/  IMAD.MOV.U32 R0, RZ, RZ, R4 ;  /* 0x000000ffff007224 */ /* 0x000fe400078e0004 */
[----:B------:R-:W-:Y:S02]  /*09e0*/  IMAD.MOV.U32 R2, RZ, RZ, R6 ;  /* 0x000000ffff027224 */ /* 0x000fe400078e0006 */
[----:B------:R-:W-:-:S07]  /*09f0*/  IMAD.MOV.U32 R3, RZ, RZ, R7 ;  /* 0x000000ffff037224 */ /* 0x000fce00078e0007 */
.L_x_78:
[----:B------:R-:W-:Y:S05]  /*0a00*/  BSYNC.RECONVERGENT B0 ;  /* 0x0000000000007941 */ /* 0x000fea0003800200 */
.L_x_77:
[----:B------:R-:W0:Y:S01]  /*0a10*/  LDCU.64 UR6, c[0x4][0x8] ;  /* 0x01000100ff0677ac */ /* 0x000e220008000a00 */
[----:B------:R-:W-:-:S05]  /*0a20*/  IMAD.SHL.U32 R4, R0, 0x40, RZ ;  /* 0x0000004000047824 */ /* 0x000fca00078e00ff */
[----:B------:R-:W-:-:S04]  /*0a30*/  LOP3.LUT R4, R4, 0x40, RZ, 0xc0, !PT ;  /* 0x0000004004047812 */ /* 0x000fc800078ec0ff */
[----:B0-----:R-:W-:-:S05]  /*0a40*/  IADD3 R14, P0, PT, R4, UR6, RZ ;  /* 0x00000006040e7c10 */ /* 0x001fca000ff1e0ff */
        /* <DEDUP_REMOVED lines=24> */
[----:B------:R-:W-:-:S06]  /*0bd0*/  FSEL R3, R5, R3, !P0 ;  /* 0x0000000305037208 */ /* 0x000fcc0004000000 */
[----:B------:R-:W-:-:S07]  /*0be0*/  DMUL R10, R10, R2 ;  /* 0x000000020a0a7228 */ /* 0x000fce0000000000 */
[----:B------:R-:W-:Y:S01]  /*0bf0*/  STG.E.64 desc[UR4][R12.64+0x8], R10 ;  /* 0x0000080a0c007986 */ /* 0x000fe2000c101b04 */
[----:B------:R-:W-:Y:S05]  /*0c00*/  EXIT ;  /* 0x000000000000794d */ /* 0x000fea0003800000 */
        .type           $_Z16calexp_nonlinearP7double2dS0_dii$__internal_trig_reduction_slowpathd,@function
        .size           $_Z16calexp_nonlinearP7double2dS0_dii$__internal_trig_reduction_slowpathd,(.L_x_94 - $_Z16calexp_nonlinearP7double2dS0_dii$__internal_trig_reduction_slowpathd)
$_Z16calexp_nonlinearP7double2dS0_dii$__internal_trig_reduction_slowpathd:
        /* <DEDUP_REMOVED lines=23> */
.L_x_83:
[----:B------:R-:W1:Y:S01]  /*0d80*/  LDC.64 R18, c[0x4][RZ] ;  /* 0x01000000ff127b82 */ /* 0x000e620000000a00 */
[----:B0-----:R-:W-:Y:S02]  /*0d90*/  R2UR UR6, R14 ;  /* 0x000000000e0672ca */ /* 0x001fe400000e0000 */
[----:B------:R-:W-:Y:S01]  /*0da0*/  R2UR UR7, R15 ;  /* 0x000000000f0772ca */ /* 0x000fe200000e0000 */
[----:B-1----:R-:W-:-:S12]  /*0db0*/  IMAD.WIDE R18, R7, 0x8, R18 ;  /* 0x0000000807127825 */ /* 0x002fd800078e0212 */
[----:B------:R-:W2:Y:S01]  /*0dc0*/  LDG.E.64.CONSTANT R18, desc[UR6][R18.64] ;  /* 0x0000000612127981 */ /* 0x000ea2000c1e9b00 */
[----:B------:R-:W-:Y:S02]  /*0dd0*/  VIADD R20, R20, 0x1 ;  /* 0x0000000114147836 */ /* 0x000fe40000000000 */
[C---:B------:R-:W-:Y:S02]  /*0de0*/  IMAD R25, R22.reuse, 0x8, R1 ;  /* 0x0000000816197824 */ /* 0x040fe400078e0201 */
[----:B------:R-:W-:Y:S02]  /*0df0*/  VIADD R22, R22, 0x1 ;  /* 0x0000000116167836 */ /* 0x000fe40000000000 */
[----:B------:R-:W-:Y:S02]  /*0e00*/  VIADD R7, R7, 0x1 ;  /* 0x0000000107077836 */ /* 0x000fe40000000000 */
[----:B--2---:R-:W-:-:S04]  /*0e10*/  IMAD.WIDE.U32 R16, P2, R18, R6, R16 ;  /* 0x0000000612107225 */ /* 0x004fc80007840010 */
[----:B------:R-:W-:Y:S02]  /*0e20*/  IMAD R23, R18, R21, RZ ;  /* 0x0000001512177224 */ /* 0x000fe400078e02ff */
[----:B------:R-:W-:-:S03]  /*0e30*/  IMAD R24, R19, R6, RZ ;  /* 0x0000000613187224 */ /* 0x000fc600078e02ff */
[----:B------:R-:W-:Y:S01]  /*0e40*/  IADD3 R17, P0, PT, R23, R17, RZ ;  /* 0x0000001117117210 */ /* 0x000fe20007f1e0ff */
[----:B------:R-:W-:-:S03]  /*0e50*/  IMAD.HI.U32 R23, R19, R6, RZ ;  /* 0x0000000613177227 */ /* 0x000fc600078e00ff */
[----:B------:R-:W-:Y:S01]  /*0e60*/  IADD3 R17, P1, PT, R24, R17, RZ ;  /* 0x0000001118117210 */ /* 0x000fe20007f3e0ff */
[----:B------:R-:W-:-:S04]  /*0e70*/  IMAD.HI.U32 R24, R18, R21, RZ ;  /* 0x0000001512187227 */ /* 0x000fc800078e00ff */
[----:B------:R-:W-:Y:S01]  /*0e80*/  IMAD.X R18, RZ, RZ, R24, P2 ;  /* 0x000000ffff127224 */ /* 0x000fe200010e0618 */
[----:B------:R0:W-:Y:S01]  /*0e90*/  STL.64 [R25], R16 ;  /* 0x0000001019007387 */ /* 0x0001e20000100a00 */
[----:B------:R-:W-:-:S03]  /*0ea0*/  IMAD.HI.U32 R24, R19, R21, RZ ;  /* 0x0000001513187227 */ /* 0x000fc600078e00ff */
[----:B------:R-:W-:Y:S01]  /*0eb0*/  IADD3.X R18, P0, PT, R23, R18, RZ, P0, !PT ;  /* 0x0000001217127210 */ /* 0x000fe2000071e4ff */
[----:B------:R-:W-:-:S05]  /*0ec0*/  IMAD R19, R19, R21, RZ ;  /* 0x0000001513137224 */ /* 0x000fca00078e02ff */
        /* <DEDUP_REMOVED lines=8> */
.L_x_82:
[----:B------:R-:W-:-:S07]  /*0f50*/  IMAD.MOV.U32 R7, RZ, RZ, R5 ;  /* 0x000000ffff077224 */ /* 0x000fce00078e0005 */
.L_x_81:
[----:B------:R-:W-:Y:S05]  /*0f60*/  BSYNC.RECONVERGENT B2 ;  /* 0x0000000000027941 */ /* 0x000fea0003800200 */
.L_x_80:
[----:B------:R-:W-:Y:S01]  /*0f70*/  LOP3.LUT P0, R27, R2, 0x3f, RZ, 0xc0, !PT ;  /* 0x0000003f021b7812 */ /* 0x000fe2000780c0ff */
[----:B------:R-:W-:-:S04]  /*0f80*/  IMAD.IADD R4, R4, 0x1, R7 ;  /* 0x0000000104047824 */ /* 0x000fc800078e0207 */
[----:B------:R-:W-:-:S05]  /*0f90*/  IMAD.U32 R29, R4, 0x8, R1 ;  /* 0x00000008041d7824 */ /* 0x000fca00078e0001 */
[----:B------:R0:W-:Y:S04]  /*0fa0*/  STL.64 [R29+-0x78], R16 ;  /* 0xffff88101d007387 */ /* 0x0001e80000100a00 */
[----:B------:R-:W2:Y:S04]  /*0fb0*/  @P0 LDL.64 R18, [R1+0x8] ;  /* 0x0000080001120983 */ /* 0x000ea80000100a00 */
[----:B------:R-:W3:Y:S04]  /*0fc0*/  LDL.64 R6, [R1+0x10] ;  /* 0x0000100001067983 */ /* 0x000ee80000100a00 */
[----:B------:R-:W0:Y:S01]  /*0fd0*/  LDL.64 R4, [R1+0x18] ;  /* 0x0000180001047983 */ /* 0x000e220000100a00 */
        /* <DEDUP_REMOVED lines=11> */
[----:B0-----:R-:W-:Y:S02]  /*1090*/  @P0 SHF.L.U32 R16, R4, R27, RZ ;  /* 0x0000001b04100219 */ /* 0x001fe400000006ff */
[----:B------:R-:W-:Y:S01]  /*10a0*/  @P0 SHF.R.U64 R23, R23, R2, R25 ;  /* 0x0000000217170219 */ /* 0x000fe20000001219 */
[----:B------:R-:W-:Y:S01]  /*10b0*/  IMAD.SHL.U32 R14, R6, 0x4, RZ ;  /* 0x00000004060e7824 */ /* 0x000fe200078e00ff */
[----:B------:R-:W-:Y:S02]  /*10c0*/  @P0 LOP3.LUT R7, R18, R15, RZ, 0xfc, !PT ;  /* 0x0000000f12070212 */ /* 0x000fe400078efcff */
[----:B------:R-:W-:-:S02]  /*10d0*/  @P0 SHF.L.U64.HI R27, R4, R27, R5 ;  /* 0x0000001b041b0219 */ /* 0x000fc40000010205 */
[----:B------:R-:W-:Y:S02]  /*10e0*/  @P0 SHF.R.U32.HI R2, RZ, R2, R25 ;  /* 0x00000002ff020219 */ /* 0x000fe40000011619 */
[----:B------:R-:W-:Y:S02]  /*10f0*/  @P0 LOP3.LUT R4, R16, R23, RZ, 0xfc, !PT ;  /* 0x0000001710040212 */ /* 0x000fe400078efcff */
        /* <DEDUP_REMOVED lines=35> */
.L_x_85:
[----:B------:R-:W-:Y:S05]  /*1330*/  BSYNC.RECONVERGENT B2 ;  /* 0x0000000000027941 */ /* 0x000fea0003800200 */
.L_x_84:
[----:B------:R-:W-:-:S04]  /*1340*/  IMAD.WIDE.U32 R16, R7, 0x2168c235, RZ ;  /* 0x2168c23507107825 */ /* 0x000fc800078e00ff */
[----:B------:R-:W-:Y:S01]  /*1350*/  IMAD.MOV.U32 R14, RZ, RZ, R17 ;  /* 0x000000ffff0e7224 */ /* 0x000fe200078e0011 */
[----:B------:R-:W-:Y:S01]  /*1360*/  IADD3 RZ, P1, PT, R16, R16, RZ ;  /* 0x0000001010ff7210 */ /* 0x000fe20007f3e0ff */
[----:B------:R-:W-:Y:S02]  /*1370*/  IMAD.MOV.U32 R15, RZ, RZ, RZ ;  /* 0x000000ffff0f7224 */ /* 0x000fe400078e00ff */
        /* <DEDUP_REMOVED lines=19> */
[----:B------:R-:W-:-:S02]  /*14b0*/  SHF.R.U32.HI R15, RZ, 0x1e, R5 ;  /* 0x0000001eff0f7819 */ /* 0x000fc40000011605 */
[----:B------:R-:W-:Y:S02]  /*14c0*/  SHF.R.U64 R2, R2, 0xa, R7 ;  /* 0x0000000a02027819 */ /* 0x000fe40000001207 */
[----:B------:R-:W-:Y:S02]  /*14d0*/  LEA.HI R4, R4, R15, RZ, 0x1 ;  /* 0x0000000f04047211 */ /* 0x000fe400078f08ff */
[----:B------:R-:W-:Y:S02]  /*14e0*/  IADD3 R2, P2, PT, R2, 0x1, RZ ;  /* 0x0000000102027810 */ /* 0x000fe40007f5e0ff */
[----:B------:R-:W-:Y:S01]  /*14f0*/  @!P0 LOP3.LUT R3, R3, 0x80000000, RZ, 0x3c, !PT ;  /* 0x8000000003038812 */ /* 0x000fe200078e3cff */
[----:B------:R-:W-:Y:S01]  /*1500*/  @P1 IMAD.MOV R4, RZ, RZ, -R4 ;  /* 0x000000ffff041224 */ /* 0x000fe200078e0a04 */
[----:B------:R-:W-:-:S04]  /*1510*/  LEA.HI.X R7, R7, RZ, RZ, 0x16, P2 ;  /* 0x000000ff07077211 */ /* 0x000fc800010fb4ff */
[--C-:B------:R-:W-:Y:S01]  /*1520*/  SHF.R.U64 R6, R2, 0x1, R7.reuse ;  /* 0x0000000102067819 */ /* 0x100fe20000001207 */
[----:B------:R-:W-:Y:S01]  /*1530*/  IMAD.SHL.U32 R2, R14, 0x100000, RZ ;  /* 0x001000000e027824 */ /* 0x000fe200078e00ff */
[----:B------:R-:W-:Y:S02]  /*1540*/  SHF.R.U32.HI R5, RZ, 0x1, R7 ;  /* 0x00000001ff057819 */ /* 0x000fe40000011607 */
[----:B------:R-:W-:-:S04]  /*1550*/  IADD3 R6, P2, P3, RZ, RZ, R6 ;  /* 0x000000ffff067210 */ /* 0x000fc80007b5e006 */
[----:B------:R-:W-:-:S04]  /*1560*/  IADD3.X R2, PT, PT, R2, 0x3fe00000, R5, P2, P3 ;  /* 0x3fe0000002027810 */ /* 0x000fc800017e6405 */
[----:B------:R-:W-:-:S07]  /*1570*/  LOP3.LUT R3, R2, R3, RZ, 0xfc, !PT ;  /* 0x0000000302037212 */ /* 0x000fce00078efcff */
.L_x_79:
[----:B------:R-:W-:Y:S02]  /*1580*/  IMAD.MOV.U32 R7, RZ, RZ, R3 ;  /* 0x000000ffff077224 */ /* 0x000fe400078e0003 */
[----:B------:R-:W-:Y:S02]  /*1590*/  IMAD.MOV.U32 R2, RZ, RZ, R0 ;  /* 0x000000ffff027224 */ /* 0x000fe400078e0000 */
[----:B------:R-:W-:-:S04]  /*15a0*/  IMAD.MOV.U32 R3, RZ, RZ, 0x0 ;  /* 0x00000000ff037424 */ /* 0x000fc800078e00ff */
[----:B------:R-:W-:Y:S05]  /*15b0*/  RET.REL.NODEC R2 `(_Z16calexp_nonlinearP7double2dS0_dii) ;  /* 0xffffffe802907950 */ /* 0x000fea0003c3ffff */
.L_x_86:
        /* <DEDUP_REMOVED lines=12> */
.L_x_94:


//--------------------- .nv.global.init           --------------------------
	.section	.nv.global.init,"aw",@progbits
	.align	16
.nv.global.init:
	.type		__cudart_sin_cos_coeffs,@object
	.size		__cudart_sin_cos_coeffs,(__cudart_i2opi_d - __cudart_sin_cos_coeffs)
__cudart_sin_cos_coeffs:
        /*0000*/ 	.byte	0x46, 0xd2, 0xb0, 0x2c, 0xf1, 0xe5, 0x5a, 0xbe, 0x92, 0xe3, 0xac, 0x69, 0xe3, 0x1d, 0xc7, 0x3e
        /*0010*/ 	.byte	0xa1, 0x62, 0xdb, 0x19, 0xa0, 0x01, 0x2a, 0xbf, 0x18, 0x08, 0x11, 0x11, 0x11, 0x11, 0x81, 0x3f
        /*0020*/ 	.byte	0x54, 0x55, 0x55, 0x55, 0x55, 0x55, 0xc5, 0xbf, 0x00, 0x00, 0x00, 0x00, 0x00, 0x00, 0x00, 0x00
        /*0030*/ 	.byte	0x00, 0x00, 0x00, 0x00, 0x00, 0x00, 0x00, 0x00, 0x64, 0x81, 0xfd, 0x20, 0x83, 0xff, 0xa8, 0xbd
        /*0040*/ 	.byte	0x28, 0x85, 0xef, 0xc1, 0xa7, 0xee, 0x21, 0x3e, 0xd9, 0xe6, 0x06, 0x8e, 0x4f, 0x7e, 0x92, 0xbe
        /*0050*/ 	.byte	0xe9, 0xbc, 0xdd, 0x19, 0xa0, 0x01, 0xfa, 0x3e, 0x47, 0x5d, 0xc1, 0x16, 0x6c, 0xc1, 0x56, 0xbf
        /*0060*/ 	.byte	0x51, 0x55, 0x55, 0x55, 0x55, 0x55, 0xa5, 0x3f, 0x00, 0x00, 0x00, 0x00, 0x00, 0x00, 0xe0, 0xbf
        /*0070*/ 	.byte	0x00, 0x00, 0x00, 0x00, 0x00, 0x00, 0xf0, 0x3f, 0x00, 0x00, 0x00, 0x00, 0x00, 0x00, 0x00, 0x00
	.type		__cudart_i2opi_d,@object
	.size		__cudart_i2opi_d,(.L_0 - __cudart_i2opi_d)
__cudart_i2opi_d:
        /* <DEDUP_REMOVED lines=9> */
.L_0:


//--------------------- .nv.shared.reserved.0     --------------------------
	.section	.nv.shared.reserved.0,"aw",@nobits
	.weak		__nv_reservedSMEM_offset_0_alias
	.size		__nv_reservedSMEM_offset_0_alias, 0, 64
	.other		__nv_reservedSMEM_offset_0_alias,@"STO_CUDA_RESERVED_SHARED STV_DEFAULT"
__nv_reservedSMEM_offset_0_alias:
	.zero		0
	.zero		64


//--------------------- .nv.constant0._Z11calphi_abs2PdP7double2ii --------------------------
	.section	.nv.constant0._Z11calphi_abs2PdP7double2ii,"a",@progbits
	.sectionflags	@""
	.align	4
.nv.constant0._Z11calphi_abs2PdP7double2ii:
	.zero		920


//--------------------- .nv.constant0._Z21calphi_time_nonlinearP7double2S0_S0_ii --------------------------
	.section	.nv.constant0._Z21calphi_time_nonlinearP7double2S0_S0_ii,"a",@progbits
	.sectionflags	@""
	.align	4
.nv.constant0._Z21calphi_time_nonlinearP7double2S0_S0_ii:
	.zero		928


//--------------------- .nv.constant0._Z19calphi_omega_linearP7double2S0_ii --------------------------
	.section	.nv.constant0._Z19calphi_omega_linearP7double2S0_ii,"a",@progbits
	.sectionflags	@""
	.align	4
.nv.constant0._Z19calphi_omega_linearP7double2S0_ii:
	.zero		920


//--------------------- .nv.constant0._Z12initializeE0P7double2ddddddii --------------------------
	.section	.nv.constant0._Z12initializeE0P7double2ddddddii,"a",@progbits
	.sectionflags	@""
	.align	4
.nv.constant0._Z12initializeE0P7double2ddddddii:
	.zero		960


//--------------------- .nv.constant0._Z13calexp_linearP7double2dddddii --------------------------
	.section	.nv.constant0._Z13calexp_linearP7double2dddddii,"a",@progbits
	.sectionflags	@""
	.align	4
.nv.constant0._Z13calexp_linearP7double2dddddii:
	.zero		952


//--------------------- .nv.constant0._Z16calexp_nonlinearP7double2dS0_dii --------------------------
	.section	.nv.constant0._Z16calexp_nonlinearP7double2dS0_dii,"a",@progbits
	.sectionflags	@""
	.align	4
.nv.constant0._Z16calexp_nonlinearP7double2dS0_dii:
	.zero		936


//--------------------- SYMBOLS --------------------------

	.type		.nv.reservedSmem.offset0,@object
	.size		.nv.reservedSmem.offset0,0x4
